// auto-generated by cutlass_sweep.gemm — config: {"arch": "sm_100", "cluster_m": 2, "cluster_n": 2, "dtype": "e5m2", "dtype_b": "e5m2", "layout": "nt", "stages": 0, "tile_k": 32, "tile_m": 256, "tile_n": 128}
#include "cutlass/cutlass.h"
#include "cutlass/gemm/collective/collective_builder.hpp"
#include "cutlass/gemm/device/gemm_universal_adapter.h"
#include "cutlass/gemm/kernel/gemm_universal.hpp"
#include "cutlass/epilogue/collective/collective_builder.hpp"

using ElemA = cutlass::float_e5m2_t;
using ElemB = cutlass::float_e5m2_t;
using ElemCD = cutlass::float_e5m2_t;
using Acc  = float;
using TileShape    = cute::Shape<cute::_256, cute::_128, cute::_32>;
using ClusterShape = cute::Shape<cute::_2, cute::_2, cute::_1>;

using CollectiveEpilogue = typename cutlass::epilogue::collective::CollectiveBuilder<
    cutlass::arch::Sm100, cutlass::arch::OpClassTensorOp,
    TileShape, ClusterShape,
    cutlass::epilogue::collective::EpilogueTileAuto,
    Acc, Acc,
    ElemCD, cutlass::layout::RowMajor, 128 / cutlass::sizeof_bits<ElemCD>::value,
    ElemCD, cutlass::layout::RowMajor, 128 / cutlass::sizeof_bits<ElemCD>::value,
    cutlass::epilogue::collective::EpilogueScheduleAuto
  >::CollectiveOp;

using CollectiveMainloop = typename cutlass::gemm::collective::CollectiveBuilder<
    cutlass::arch::Sm100, cutlass::arch::OpClassTensorOp,
    ElemA, cutlass::layout::RowMajor, 128 / cutlass::sizeof_bits<ElemA>::value,
    ElemB, cutlass::layout::ColumnMajor, 128 / cutlass::sizeof_bits<ElemB>::value,
    Acc,
    TileShape, ClusterShape,
    cutlass::gemm::collective::StageCountAutoCarveout<static_cast<int>(sizeof(typename CollectiveEpilogue::SharedStorage))>,
    cutlass::gemm::collective::KernelScheduleAuto
  >::CollectiveOp;

using GemmKernel = cutlass::gemm::kernel::GemmUniversal<
    cute::Shape<int,int,int,int>,
    CollectiveMainloop,
    CollectiveEpilogue
>;
using Gemm = cutlass::gemm::device::GemmUniversalAdapter<GemmKernel>;

// Force the device kernel symbol into the cubin without needing a host main.
auto* _anchor = &cutlass::device_kernel<GemmKernel>;


// ===== COMPILED SASS (sm_100a) =====

	.target	sm_100a

	.elftype	@"ET_EXEC"


//--------------------- .note.nv.tkinfo           --------------------------
	.section	.note.nv.tkinfo,"",@"SHT_NOTE"
	.sectionflags	@"SHF_NOTE_NV_TKINFO"
	.tkinfo
        /*0018*/ 	.word	0x00000002
        /*0030*/ 	.string	""
        /*0030*/ 	.string	"ptxas"
        /*0030*/ 	.string	"Cuda compilation tools, release 13.0, V13.0.88"
        /*0030*/ 	.string	"Build cuda_13.0.r13.0/compiler.36424714_0"
        /*0030*/ 	.string	"-arch sm_100a -m 64 "



//--------------------- .note.nv.cuinfo           --------------------------
	.section	.note.nv.cuinfo,"",@"SHT_NOTE"
	.sectionflags	@"SHF_NOTE_NV_CUINFO"
        /*0018*/ 	.short	0x0002
        /*001a*/ 	.short	0x0064
        /*001c*/ 	.short	0x0082
	.zero		2


//--------------------- .nv.info                  --------------------------
	.section	.nv.info,"",@"SHT_CUDA_INFO"
	.align	4


	//----- nvinfo : EIATTR_REGCOUNT
	.align		4
        /*0000*/ 	.byte	0x04, 0x2f
        /*0002*/ 	.short	(.L_19 - .L_18)
	.align		4
.L_18:
        /*0004*/ 	.word	index@(_ZN7cutlass13device_kernelINS_4gemm6kernel13GemmUniversalIN4cute5tupleIJiiiiEEENS1_10collective13CollectiveMmaINS1_35MainloopSm100TmaUmmaWarpSpecializedILi32ELi2ELi4ENS5_IJNS4_1CILi2EEESB_NSA_ILi1EEEEEEEENS5_IJNSA_ILi256EEENSA_ILi128EEENSA_ILi32EEEEEENS_12float_e5m2_tENS5_IJlSC_lEEESJ_SK_NS4_8TiledMMAINS4_8MMA_AtomIJNS4_10MMA_TraitsINS4_25SM100_MMA_F8F6F4_2x1SM_SSEJSJ_SJ_fSF_SG_NS4_17integral_constantINS4_4UMMA5MajorELSR_0EEESS_NSP_INSQ_7ScaleInELST_0EEESU_EEEEEENS4_6LayoutINS5_IJSC_SC_SC_EEENS5_IJNSA_ILi0EEESZ_SZ_EEEEENS5_IJNS4_10UnderscoreES12_S12_EEEEENS4_28SM100_TMA_2SM_LOAD_MULTICASTENS4_14ComposedLayoutINS4_7SwizzleILi1ELi4ELi3EEENS4_18smem_ptr_flag_bitsILi8EEENSX_INS5_IJNSA_ILi8EEESH_EEENS5_IJSH_SC_EEEEEEEvNS4_8identityENS4_18SM100_TMA_2SM_LOADES1F_vS1G_EENS_8epilogue10collective18CollectiveEpilogueINS1J_23Sm100TmaWarpSpecializedILi2ELi2ELi64ELb0ELb0EEEJNS5_IJSG_SG_SH_EEENS5_IJNSX_ISG_SC_EENSX_INSA_ILi64EEESC_EEEEESJ_SK_SJ_SK_NS1J_6fusion15FusionCallbacksIS1N_NS1T_17LinearCombinationISJ_fSJ_fLNS_15FloatRoundStyleE2EEES1O_S1S_JEEENS4_5SM1004TMEM4LOAD26SM100_TMEM_LOAD_32dp32b64xENS4_13SM90_TMA_LOADENS16_INS17_ILi2ELi4ELi3EEES1A_NSX_INS5_IJS1B_S1Q_EEENS5_IJS1Q_SC_EEEEEEENS4_39AutoVectorizingCopyWithAssumedAlignmentILi128EEENS4_14SM90_TMA_STOREES28_S2A_S2A_EEEvvEEEEvNT_6ParamsE)
        /*0008*/ 	.word	0x000000cd


	//----- nvinfo : EIATTR_FRAME_SIZE
	.align		4
.L_19:
        /*000c*/ 	.byte	0x04, 0x11
        /*000e*/ 	.short	(.L_21 - .L_20)
	.align		4
.L_20:
        /*0010*/ 	.word	index@($__internal_2_$__cuda_sm10x_tcgen05_guardrail_trap_unallocated_columns_being_dealloced)
        /*0014*/ 	.word	0x00000000


	//----- nvinfo : EIATTR_FRAME_SIZE
	.align		4
.L_21:
        /*0018*/ 	.byte	0x04, 0x11
        /*001a*/ 	.short	(.L_23 - .L_22)
	.align		4
.L_22:
        /*001c*/ 	.word	index@($__internal_1_$__cuda_sm10x_tcgen05_guardrail_trap_phase_invalid_during_alloc)
        /*0020*/ 	.word	0x00000000


	//----- nvinfo : EIATTR_FRAME_SIZE
	.align		4
.L_23:
        /*0024*/ 	.byte	0x04, 0x11
        /*0026*/ 	.short	(.L_25 - .L_24)
	.align		4
.L_24:
        /*0028*/ 	.word	index@($__internal_0_$__cuda_sm10x_tcgen05_guardrail_trap_col_being_dealloced_not_returned_by_alloc)
        /*002c*/ 	.word	0x00000000


	//----- nvinfo : EIATTR_FRAME_SIZE
	.align		4
.L_25:
        /*0030*/ 	.byte	0x04, 0x11
        /*0032*/ 	.short	(.L_27 - .L_26)
	.align		4
.L_26:
        /*0034*/ 	.word	index@(_ZN7cutlass13device_kernelINS_4gemm6kernel13GemmUniversalIN4cute5tupleIJiiiiEEENS1_10collective13CollectiveMmaINS1_35MainloopSm100TmaUmmaWarpSpecializedILi32ELi2ELi4ENS5_IJNS4_1CILi2EEESB_NSA_ILi1EEEEEEEENS5_IJNSA_ILi256EEENSA_ILi128EEENSA_ILi32EEEEEENS_12float_e5m2_tENS5_IJlSC_lEEESJ_SK_NS4_8TiledMMAINS4_8MMA_AtomIJNS4_10MMA_TraitsINS4_25SM100_MMA_F8F6F4_2x1SM_SSEJSJ_SJ_fSF_SG_NS4_17integral_constantINS4_4UMMA5MajorELSR_0EEESS_NSP_INSQ_7ScaleInELST_0EEESU_EEEEEENS4_6LayoutINS5_IJSC_SC_SC_EEENS5_IJNSA_ILi0EEESZ_SZ_EEEEENS5_IJNS4_10UnderscoreES12_S12_EEEEENS4_28SM100_TMA_2SM_LOAD_MULTICASTENS4_14ComposedLayoutINS4_7SwizzleILi1ELi4ELi3EEENS4_18smem_ptr_flag_bitsILi8EEENSX_INS5_IJNSA_ILi8EEESH_EEENS5_IJSH_SC_EEEEEEEvNS4_8identityENS4_18SM100_TMA_2SM_LOADES1F_vS1G_EENS_8epilogue10collective18CollectiveEpilogueINS1J_23Sm100TmaWarpSpecializedILi2ELi2ELi64ELb0ELb0EEEJNS5_IJSG_SG_SH_EEENS5_IJNSX_ISG_SC_EENSX_INSA_ILi64EEESC_EEEEESJ_SK_SJ_SK_NS1J_6fusion15FusionCallbacksIS1N_NS1T_17LinearCombinationISJ_fSJ_fLNS_15FloatRoundStyleE2EEES1O_S1S_JEEENS4_5SM1004TMEM4LOAD26SM100_TMEM_LOAD_32dp32b64xENS4_13SM90_TMA_LOADENS16_INS17_ILi2ELi4ELi3EEES1A_NSX_INS5_IJS1B_S1Q_EEENS5_IJS1Q_SC_EEEEEEENS4_39AutoVectorizingCopyWithAssumedAlignmentILi128EEENS4_14SM90_TMA_STOREES28_S2A_S2A_EEEvvEEEEvNT_6ParamsE)
        /*0038*/ 	.word	0x00000000


	//----- nvinfo : EIATTR_MIN_STACK_SIZE
	.align		4
.L_27:
        /*003c*/ 	.byte	0x04, 0x12
        /*003e*/ 	.short	(.L_29 - .L_28)
	.align		4
.L_28:
        /*0040*/ 	.word	index@(_ZN7cutlass13device_kernelINS_4gemm6kernel13GemmUniversalIN4cute5tupleIJiiiiEEENS1_10collective13CollectiveMmaINS1_35MainloopSm100TmaUmmaWarpSpecializedILi32ELi2ELi4ENS5_IJNS4_1CILi2EEESB_NSA_ILi1EEEEEEEENS5_IJNSA_ILi256EEENSA_ILi128EEENSA_ILi32EEEEEENS_12float_e5m2_tENS5_IJlSC_lEEESJ_SK_NS4_8TiledMMAINS4_8MMA_AtomIJNS4_10MMA_TraitsINS4_25SM100_MMA_F8F6F4_2x1SM_SSEJSJ_SJ_fSF_SG_NS4_17integral_constantINS4_4UMMA5MajorELSR_0EEESS_NSP_INSQ_7ScaleInELST_0EEESU_EEEEEENS4_6LayoutINS5_IJSC_SC_SC_EEENS5_IJNSA_ILi0EEESZ_SZ_EEEEENS5_IJNS4_10UnderscoreES12_S12_EEEEENS4_28SM100_TMA_2SM_LOAD_MULTICASTENS4_14ComposedLayoutINS4_7SwizzleILi1ELi4ELi3EEENS4_18smem_ptr_flag_bitsILi8EEENSX_INS5_IJNSA_ILi8EEESH_EEENS5_IJSH_SC_EEEEEEEvNS4_8identityENS4_18SM100_TMA_2SM_LOADES1F_vS1G_EENS_8epilogue10collective18CollectiveEpilogueINS1J_23Sm100TmaWarpSpecializedILi2ELi2ELi64ELb0ELb0EEEJNS5_IJSG_SG_SH_EEENS5_IJNSX_ISG_SC_EENSX_INSA_ILi64EEESC_EEEEESJ_SK_SJ_SK_NS1J_6fusion15FusionCallbacksIS1N_NS1T_17LinearCombinationISJ_fSJ_fLNS_15FloatRoundStyleE2EEES1O_S1S_JEEENS4_5SM1004TMEM4LOAD26SM100_TMEM_LOAD_32dp32b64xENS4_13SM90_TMA_LOADENS16_INS17_ILi2ELi4ELi3EEES1A_NSX_INS5_IJS1B_S1Q_EEENS5_IJS1Q_SC_EEEEEEENS4_39AutoVectorizingCopyWithAssumedAlignmentILi128EEENS4_14SM90_TMA_STOREES28_S2A_S2A_EEEvvEEEEvNT_6ParamsE)
        /*0044*/ 	.word	0x00000000
.L_29:


//--------------------- .nv.compat                --------------------------
	.section	.nv.compat,"",@"SHT_CUDA_COMPAT_INFO"
	.align	4
        /*0000*/ 	.byte	0x02, 0x09, 0x01, 0x00, 0x02, 0x02, 0x02, 0x00, 0x02, 0x05, 0x05, 0x00, 0x03, 0x07, 0x01, 0x01
        /*0010*/ 	.byte	0x02, 0x03, 0x01, 0x00, 0x02, 0x06, 0x01, 0x00, 0x04, 0x0b, 0x08, 0x00, 0x09, 0x00, 0x00, 0x00
        /*0020*/ 	.byte	0x00, 0x00, 0x00, 0x00


//--------------------- .nv.info._ZN7cutlass13device_kernelINS_4gemm6kernel13GemmUniversalIN4cute5tupleIJiiiiEEENS1_10collective13CollectiveMmaINS1_35MainloopSm100TmaUmmaWarpSpecializedILi32ELi2ELi4ENS5_IJNS4_1CILi2EEESB_NSA_ILi1EEEEEEEENS5_IJNSA_ILi256EEENSA_ILi128EEENSA_ILi32EEEEEENS_12float_e5m2_tENS5_IJlSC_lEEESJ_SK_NS4_8TiledMMAINS4_8MMA_AtomIJNS4_10MMA_TraitsINS4_25SM100_MMA_F8F6F4_2x1SM_SSEJSJ_SJ_fSF_SG_NS4_17integral_constantINS4_4UMMA5MajorELSR_0EEESS_NSP_INSQ_7ScaleInELST_0EEESU_EEEEEENS4_6LayoutINS5_IJSC_SC_SC_EEENS5_IJNSA_ILi0EEESZ_SZ_EEEEENS5_IJNS4_10UnderscoreES12_S12_EEEEENS4_28SM100_TMA_2SM_LOAD_MULTICASTENS4_14ComposedLayoutINS4_7SwizzleILi1ELi4ELi3EEENS4_18smem_ptr_flag_bitsILi8EEENSX_INS5_IJNSA_ILi8EEESH_EEENS5_IJSH_SC_EEEEEEEvNS4_8identityENS4_18SM100_TMA_2SM_LOADES1F_vS1G_EENS_8epilogue10collective18CollectiveEpilogueINS1J_23Sm100TmaWarpSpecializedILi2ELi2ELi64ELb0ELb0EEEJNS5_IJSG_SG_SH_EEENS5_IJNSX_ISG_SC_EENSX_INSA_ILi64EEESC_EEEEESJ_SK_SJ_SK_NS1J_6fusion15FusionCallbacksIS1N_NS1T_17LinearCombinationISJ_fSJ_fLNS_15FloatRoundStyleE2EEES1O_S1S_JEEENS4_5SM1004TMEM4LOAD26SM100_TMEM_LOAD_32dp32b64xENS4_13SM90_TMA_LOADENS16_INS17_ILi2ELi4ELi3EEES1A_NSX_INS5_IJS1B_S1Q_EEENS5_IJS1Q_SC_EEEEEEENS4_39AutoVectorizingCopyWithAssumedAlignmentILi128EEENS4_14SM90_TMA_STOREES28_S2A_S2A_EEEvvEEEEvNT_6ParamsE --------------------------
	.section	.nv.info._ZN7cutlass13device_kernelINS_4gemm6kernel13GemmUniversalIN4cute5tupleIJiiiiEEENS1_10collective13CollectiveMmaINS1_35MainloopSm100TmaUmmaWarpSpecializedILi32ELi2ELi4ENS5_IJNS4_1CILi2EEESB_NSA_ILi1EEEEEEEENS5_IJNSA_ILi256EEENSA_ILi128EEENSA_ILi32EEEEEENS_12float_e5m2_tENS5_IJlSC_lEEESJ_SK_NS4_8TiledMMAINS4_8MMA_AtomIJNS4_10MMA_TraitsINS4_25SM100_MMA_F8F6F4_2x1SM_SSEJSJ_SJ_fSF_SG_NS4_17integral_constantINS4_4UMMA5MajorELSR_0EEESS_NSP_INSQ_7ScaleInELST_0EEESU_EEEEEENS4_6LayoutINS5_IJSC_SC_SC_EEENS5_IJNSA_ILi0EEESZ_SZ_EEEEENS5_IJNS4_10UnderscoreES12_S12_EEEEENS4_28SM100_TMA_2SM_LOAD_MULTICASTENS4_14ComposedLayoutINS4_7SwizzleILi1ELi4ELi3EEENS4_18smem_ptr_flag_bitsILi8EEENSX_INS5_IJNSA_ILi8EEESH_EEENS5_IJSH_SC_EEEEEEEvNS4_8identityENS4_18SM100_TMA_2SM_LOADES1F_vS1G_EENS_8epilogue10collective18CollectiveEpilogueINS1J_23Sm100TmaWarpSpecializedILi2ELi2ELi64ELb0ELb0EEEJNS5_IJSG_SG_SH_EEENS5_IJNSX_ISG_SC_EENSX_INSA_ILi64EEESC_EEEEESJ_SK_SJ_SK_NS1J_6fusion15FusionCallbacksIS1N_NS1T_17LinearCombinationISJ_fSJ_fLNS_15FloatRoundStyleE2EEES1O_S1S_JEEENS4_5SM1004TMEM4LOAD26SM100_TMEM_LOAD_32dp32b64xENS4_13SM90_TMA_LOADENS16_INS17_ILi2ELi4ELi3EEES1A_NSX_INS5_IJS1B_S1Q_EEENS5_IJS1Q_SC_EEEEEEENS4_39AutoVectorizingCopyWithAssumedAlignmentILi128EEENS4_14SM90_TMA_STOREES28_S2A_S2A_EEEvvEEEEvNT_6ParamsE,"",@"SHT_CUDA_INFO"
	.sectionflags	@""
	.align	4


	//----- nvinfo : EIATTR_CUDA_API_VERSION
	.align		4
        /*0000*/ 	.byte	0x04, 0x37
        /*0002*/ 	.short	(.L_31 - .L_30)
.L_30:
        /*0004*/ 	.word	0x00000082


	//----- nvinfo : EIATTR_KPARAM_INFO
	.align		4
.L_31:
        /*0008*/ 	.byte	0x04, 0x17
        /*000a*/ 	.short	(.L_33 - .L_32)
.L_32:
        /*000c*/ 	.word	0x00000000
        /*0010*/ 	.short	0x0000
        /*0012*/ 	.short	0x0000
        /*0014*/ 	.byte	0x00, 0xf0, 0x01, 0x20


	//----- nvinfo : EIATTR_AT_ENTRY_FRAGMENTS
	.align		4
.L_33:
        /*0018*/ 	.byte	0x04, 0x4f
        /*001a*/ 	.short	(.L_35 - .L_34)


	//   ....[0]....
.L_34:
        /*001c*/ 	.word	0x00000007


	//----- nvinfo : EIATTR_RESERVED_SMEM_USED
	.align		4
.L_35:
        /*0020*/ 	.byte	0x01, 0x41
	.zero		2


	//----- nvinfo : EIATTR_SPARSE_MMA_MASK
	.align		4
        /*0024*/ 	.byte	0x03, 0x50
        /*0026*/ 	.short	0x0000


	//----- nvinfo : EIATTR_TCGEN05_2CTA_USED
	.align		4
        /*0028*/ 	.byte	0x01, 0x52
	.zero		2


	//----- nvinfo : EIATTR_MAXREG_COUNT
	.align		4
        /*002c*/ 	.byte	0x03, 0x1b
        /*002e*/ 	.short	0x00ff


	//----- nvinfo : EIATTR_NUM_BARRIERS
	.align		4
        /*0030*/ 	.byte	0x02, 0x4c
        /*0032*/ 	.byte	0x07
	.zero		1


	//----- nvinfo : EIATTR_EXTERNS
	.align		4
        /*0034*/ 	.byte	0x04, 0x0f
        /*0036*/ 	.short	(.L_37 - .L_36)


	//   ....[0]....
	.align		4
.L_36:
        /*0038*/ 	.word	index@(__assertfail)


	//----- nvinfo : EIATTR_MERCURY_ISA_VERSION
	.align		4
.L_37:
        /*003c*/ 	.byte	0x03, 0x5f
        /*003e*/ 	.short	0x0101


	//----- nvinfo : EIATTR_INT_WARP_WIDE_INSTR_OFFSETS
	.align		4
        /*0040*/ 	.byte	0x04, 0x31
        /*0042*/ 	.short	(.L_39 - .L_38)


	//   ....[0]....
.L_38:
        /*0044*/ 	.word	0x000010e0


	//   ....[1]....
        /*0048*/ 	.word	0x00001180


	//   ....[2]....
        /*004c*/ 	.word	0x00005440


	//   ....[3]....
        /*0050*/ 	.word	0x00005460


	//   ....[4]....
        /*0054*/ 	.word	0x00005490


	//   ....[5]....
        /*0058*/ 	.word	0x00005fc0


	//   ....[6]....
        /*005c*/ 	.word	0x00006030


	//   ....[7]....
        /*0060*/ 	.word	0x00006100


	//   ....[8]....
        /*0064*/ 	.word	0x000061b0


	//----- nvinfo : EIATTR_COOP_GROUP_MASK_REGIDS
	.align		4
.L_39:
        /*0068*/ 	.byte	0x04, 0x29
        /*006a*/ 	.short	(.L_41 - .L_40)


	//   ....[0]....
.L_40:
        /*006c*/ 	.word	0xffffffff


	//   ....[1]....
        /*0070*/ 	.word	0xffffffff


	//   ....[2]....
        /*0074*/ 	.word	0xffffffff


	//   ....[3]....
        /*0078*/ 	.word	0xffffffff


	//   ....[4]....
        /*007c*/ 	.word	0xffffffff


	//   ....[5]....
        /*0080*/ 	.word	0xffffffff


	//   ....[6]....
        /*0084*/ 	.word	0xffffffff


	//   ....[7]....
        /*0088*/ 	.word	0xffffffff


	//   ....[8]....
        /*008c*/ 	.word	0xffffffff


	//   ....[9]....
        /*0090*/ 	.word	0xffffffff


	//   ....[10]....
        /*0094*/ 	.word	0xffffffff


	//   ....[11]....
        /*0098*/ 	.word	0xffffffff


	//   ....[12]....
        /*009c*/ 	.word	0xffffffff


	//   ....[13]....
        /*00a0*/ 	.word	0xffffffff


	//----- nvinfo : EIATTR_COOP_GROUP_INSTR_OFFSETS
	.align		4
.L_41:
        /*00a4*/ 	.byte	0x04, 0x28
        /*00a6*/ 	.short	(.L_43 - .L_42)


	//   ....[0]....
.L_42:
        /*00a8*/ 	.word	0x000000b0


	//   ....[1]....
        /*00ac*/ 	.word	0x00000520


	//   ....[2]....
        /*00b0*/ 	.word	0x00000a90


	//   ....[3]....
        /*00b4*/ 	.word	0x00000be0


	//   ....[4]....
        /*00b8*/ 	.word	0x00000cd0


	//   ....[5]....
        /*00bc*/ 	.word	0x00000e30


	//   ....[6]....
        /*00c0*/ 	.word	0x00000fc0


	//   ....[7]....
        /*00c4*/ 	.word	0x00001200


	//   ....[8]....
        /*00c8*/ 	.word	0x00002510


	//   ....[9]....
        /*00cc*/ 	.word	0x00004370


	//   ....[10]....
        /*00d0*/ 	.word	0x00004840


	//   ....[11]....
        /*00d4*/ 	.word	0x00004870


	//   ....[12]....
        /*00d8*/ 	.word	0x00005340


	//   ....[13]....
        /*00dc*/ 	.word	0x00005550


	//----- nvinfo : EIATTR_VRC_CTA_INIT_COUNT
	.align		4
.L_43:
        /*00e0*/ 	.byte	0x02, 0x4a
        /*00e2*/ 	.byte	0x80
	.zero		1


	//----- nvinfo : EIATTR_SYSCALL_OFFSETS
	.align		4
        /*00e4*/ 	.byte	0x04, 0x46
        /*00e6*/ 	.short	(.L_45 - .L_44)


	//   ....[0]....
.L_44:
        /*00e8*/ 	.word	0x00006da0


	//   ....[1]....
        /*00ec*/ 	.word	0x00006ee0


	//   ....[2]....
        /*00f0*/ 	.word	0x00007770


	//   ....[3]....
        /*00f4*/ 	.word	0x00008d80


	//----- nvinfo : EIATTR_MBARRIER_INSTR_OFFSETS
	.align		4
.L_45:
        /*00f8*/ 	.byte	0x04, 0x39
        /*00fa*/ 	.short	(.L_47 - .L_46)


	//   ....[0]....
.L_46:
        /*00fc*/ 	.word	0x00000670
        /*0100*/ 	.word	0x000000ff
        /*0104*/ 	.word	0x00000000
        /*0108*/ 	.short	0x0100
        /*010a*/ 	.byte	0x04
	.zero		1


	//   ....[1]....
        /*010c*/ 	.word	0x00000680
        /*0110*/ 	.word	0x000000ff
        /*0114*/ 	.word	0x00000100
        /*0118*/ 	.short	0x0100
        /*011a*/ 	.byte	0x04
	.zero		1


	//   ....[2]....
        /*011c*/ 	.word	0x00000690
        /*0120*/ 	.word	0x000000ff
        /*0124*/ 	.word	0x00000008
        /*0128*/ 	.short	0x0100
        /*012a*/ 	.byte	0x04
	.zero		1


	//   ....[3]....
        /*012c*/ 	.word	0x000006a0
        /*0130*/ 	.word	0x000000ff
        /*0134*/ 	.word	0x00000108
        /*0138*/ 	.short	0x0100
        /*013a*/ 	.byte	0x04
	.zero		1


	//   ....[4]....
        /*013c*/ 	.word	0x000006b0
        /*0140*/ 	.word	0x000000ff
        /*0144*/ 	.word	0x00000010
        /*0148*/ 	.short	0x0100
        /*014a*/ 	.byte	0x04
	.zero		1


	//   ....[5]....
        /*014c*/ 	.word	0x000006c0
        /*0150*/ 	.word	0x000000ff
        /*0154*/ 	.word	0x00000110
        /*0158*/ 	.short	0x0100
        /*015a*/ 	.byte	0x04
	.zero		1


	//   ....[6]....
        /*015c*/ 	.word	0x000006d0
        /*0160*/ 	.word	0x000000ff
        /*0164*/ 	.word	0x00000018
        /*0168*/ 	.short	0x0100
        /*016a*/ 	.byte	0x04
	.zero		1


	//   ....[7]....
        /*016c*/ 	.word	0x000006e0
        /*0170*/ 	.word	0x000000ff
        /*0174*/ 	.word	0x00000118
        /*0178*/ 	.short	0x0100
        /*017a*/ 	.byte	0x04
	.zero		1


	//   ....[8]....
        /*017c*/ 	.word	0x000006f0
        /*0180*/ 	.word	0x000000ff
        /*0184*/ 	.word	0x00000020
        /*0188*/ 	.short	0x0100
        /*018a*/ 	.byte	0x04
	.zero		1


	//   ....[9]....
        /*018c*/ 	.word	0x00000700
        /*0190*/ 	.word	0x000000ff
        /*0194*/ 	.word	0x00000120
        /*0198*/ 	.short	0x0100
        /*019a*/ 	.byte	0x04
	.zero		1


	//   ....[10]....
        /*019c*/ 	.word	0x00000710
        /*01a0*/ 	.word	0x000000ff
        /*01a4*/ 	.word	0x00000028
        /*01a8*/ 	.short	0x0100
        /*01aa*/ 	.byte	0x04
	.zero		1


	//   ....[11]....
        /*01ac*/ 	.word	0x00000720
        /*01b0*/ 	.word	0x000000ff
        /*01b4*/ 	.word	0x00000128
        /*01b8*/ 	.short	0x0100
        /*01ba*/ 	.byte	0x04
	.zero		1


	//   ....[12]....
        /*01bc*/ 	.word	0x00000730
        /*01c0*/ 	.word	0x000000ff
        /*01c4*/ 	.word	0x00000030
        /*01c8*/ 	.short	0x0100
        /*01ca*/ 	.byte	0x04
	.zero		1


	//   ....[13]....
        /*01cc*/ 	.word	0x00000740
        /*01d0*/ 	.word	0x000000ff
        /*01d4*/ 	.word	0x00000130
        /*01d8*/ 	.short	0x0100
        /*01da*/ 	.byte	0x04
	.zero		1


	//   ....[14]....
        /*01dc*/ 	.word	0x00000750
        /*01e0*/ 	.word	0x000000ff
        /*01e4*/ 	.word	0x00000038
        /*01e8*/ 	.short	0x0100
        /*01ea*/ 	.byte	0x04
	.zero		1


	//   ....[15]....
        /*01ec*/ 	.word	0x00000760
        /*01f0*/ 	.word	0x000000ff
        /*01f4*/ 	.word	0x00000138
        /*01f8*/ 	.short	0x0100
        /*01fa*/ 	.byte	0x04
	.zero		1


	//   ....[16]....
        /*01fc*/ 	.word	0x00000770
        /*0200*/ 	.word	0x000000ff
        /*0204*/ 	.word	0x00000040
        /*0208*/ 	.short	0x0100
        /*020a*/ 	.byte	0x04
	.zero		1


	//   ....[17]....
        /*020c*/ 	.word	0x00000780
        /*0210*/ 	.word	0x000000ff
        /*0214*/ 	.word	0x00000140
        /*0218*/ 	.short	0x0100
        /*021a*/ 	.byte	0x04
	.zero		1


	//   ....[18]....
        /*021c*/ 	.word	0x00000790
        /*0220*/ 	.word	0x000000ff
        /*0224*/ 	.word	0x00000048
        /*0228*/ 	.short	0x0100
        /*022a*/ 	.byte	0x04
	.zero		1


	//   ....[19]....
        /*022c*/ 	.word	0x000007a0
        /*0230*/ 	.word	0x000000ff
        /*0234*/ 	.word	0x00000148
        /*0238*/ 	.short	0x0100
        /*023a*/ 	.byte	0x04
	.zero		1


	//   ....[20]....
        /*023c*/ 	.word	0x000007b0
        /*0240*/ 	.word	0x000000ff
        /*0244*/ 	.word	0x00000050
        /*0248*/ 	.short	0x0100
        /*024a*/ 	.byte	0x04
	.zero		1


	//   ....[21]....
        /*024c*/ 	.word	0x000007c0
        /*0250*/ 	.word	0x000000ff
        /*0254*/ 	.word	0x00000150
        /*0258*/ 	.short	0x0100
        /*025a*/ 	.byte	0x04
	.zero		1


	//   ....[22]....
        /*025c*/ 	.word	0x000007d0
        /*0260*/ 	.word	0x000000ff
        /*0264*/ 	.word	0x00000058
        /*0268*/ 	.short	0x0100
        /*026a*/ 	.byte	0x04
	.zero		1


	//   ....[23]....
        /*026c*/ 	.word	0x000007e0
        /*0270*/ 	.word	0x000000ff
        /*0274*/ 	.word	0x00000158
        /*0278*/ 	.short	0x0100
        /*027a*/ 	.byte	0x04
	.zero		1


	//   ....[24]....
        /*027c*/ 	.word	0x000007f0
        /*0280*/ 	.word	0x000000ff
        /*0284*/ 	.word	0x00000060
        /*0288*/ 	.short	0x0100
        /*028a*/ 	.byte	0x04
	.zero		1


	//   ....[25]....
        /*028c*/ 	.word	0x00000800
        /*0290*/ 	.word	0x000000ff
        /*0294*/ 	.word	0x00000160
        /*0298*/ 	.short	0x0100
        /*029a*/ 	.byte	0x04
	.zero		1


	//   ....[26]....
        /*029c*/ 	.word	0x00000810
        /*02a0*/ 	.word	0x000000ff
        /*02a4*/ 	.word	0x00000068
        /*02a8*/ 	.short	0x0100
        /*02aa*/ 	.byte	0x04
	.zero		1


	//   ....[27]....
        /*02ac*/ 	.word	0x00000820
        /*02b0*/ 	.word	0x000000ff
        /*02b4*/ 	.word	0x00000168
        /*02b8*/ 	.short	0x0100
        /*02ba*/ 	.byte	0x04
	.zero		1


	//   ....[28]....
        /*02bc*/ 	.word	0x00000830
        /*02c0*/ 	.word	0x000000ff
        /*02c4*/ 	.word	0x00000070
        /*02c8*/ 	.short	0x0100
        /*02ca*/ 	.byte	0x04
	.zero		1


	//   ....[29]....
        /*02cc*/ 	.word	0x00000840
        /*02d0*/ 	.word	0x000000ff
        /*02d4*/ 	.word	0x00000170
        /*02d8*/ 	.short	0x0100
        /*02da*/ 	.byte	0x04
	.zero		1


	//   ....[30]....
        /*02dc*/ 	.word	0x00000850
        /*02e0*/ 	.word	0x000000ff
        /*02e4*/ 	.word	0x00000078
        /*02e8*/ 	.short	0x0100
        /*02ea*/ 	.byte	0x04
	.zero		1


	//   ....[31]....
        /*02ec*/ 	.word	0x00000860
        /*02f0*/ 	.word	0x000000ff
        /*02f4*/ 	.word	0x00000178
        /*02f8*/ 	.short	0x0100
        /*02fa*/ 	.byte	0x04
	.zero		1


	//   ....[32]....
        /*02fc*/ 	.word	0x00000870
        /*0300*/ 	.word	0x000000ff
        /*0304*/ 	.word	0x00000080
        /*0308*/ 	.short	0x0100
        /*030a*/ 	.byte	0x04
	.zero		1


	//   ....[33]....
        /*030c*/ 	.word	0x00000880
        /*0310*/ 	.word	0x000000ff
        /*0314*/ 	.word	0x00000180
        /*0318*/ 	.short	0x0100
        /*031a*/ 	.byte	0x04
	.zero		1


	//   ....[34]....
        /*031c*/ 	.word	0x00000890
        /*0320*/ 	.word	0x000000ff
        /*0324*/ 	.word	0x00000088
        /*0328*/ 	.short	0x0100
        /*032a*/ 	.byte	0x04
	.zero		1


	//   ....[35]....
        /*032c*/ 	.word	0x000008a0
        /*0330*/ 	.word	0x000000ff
        /*0334*/ 	.word	0x00000188
        /*0338*/ 	.short	0x0100
        /*033a*/ 	.byte	0x04
	.zero		1


	//   ....[36]....
        /*033c*/ 	.word	0x000008b0
        /*0340*/ 	.word	0x000000ff
        /*0344*/ 	.word	0x00000090
        /*0348*/ 	.short	0x0100
        /*034a*/ 	.byte	0x04
	.zero		1


	//   ....[37]....
        /*034c*/ 	.word	0x000008c0
        /*0350*/ 	.word	0x000000ff
        /*0354*/ 	.word	0x00000190
        /*0358*/ 	.short	0x0100
        /*035a*/ 	.byte	0x04
	.zero		1


	//   ....[38]....
        /*035c*/ 	.word	0x000008d0
        /*0360*/ 	.word	0x000000ff
        /*0364*/ 	.word	0x00000098
        /*0368*/ 	.short	0x0100
        /*036a*/ 	.byte	0x04
	.zero		1


	//   ....[39]....
        /*036c*/ 	.word	0x000008e0
        /*0370*/ 	.word	0x000000ff
        /*0374*/ 	.word	0x00000198
        /*0378*/ 	.short	0x0100
        /*037a*/ 	.byte	0x04
	.zero		1


	//   ....[40]....
        /*037c*/ 	.word	0x000008f0
        /*0380*/ 	.word	0x000000ff
        /*0384*/ 	.word	0x000000a0
        /*0388*/ 	.short	0x0100
        /*038a*/ 	.byte	0x04
	.zero		1


	//   ....[41]....
        /*038c*/ 	.word	0x00000900
        /*0390*/ 	.word	0x000000ff
        /*0394*/ 	.word	0x000001a0
        /*0398*/ 	.short	0x0100
        /*039a*/ 	.byte	0x04
	.zero		1


	//   ....[42]....
        /*039c*/ 	.word	0x00000910
        /*03a0*/ 	.word	0x000000ff
        /*03a4*/ 	.word	0x000000a8
        /*03a8*/ 	.short	0x0100
        /*03aa*/ 	.byte	0x04
	.zero		1


	//   ....[43]....
        /*03ac*/ 	.word	0x00000920
        /*03b0*/ 	.word	0x000000ff
        /*03b4*/ 	.word	0x000001a8
        /*03b8*/ 	.short	0x0100
        /*03ba*/ 	.byte	0x04
	.zero		1


	//   ....[44]....
        /*03bc*/ 	.word	0x00000930
        /*03c0*/ 	.word	0x000000ff
        /*03c4*/ 	.word	0x000000b0
        /*03c8*/ 	.short	0x0100
        /*03ca*/ 	.byte	0x04
	.zero		1


	//   ....[45]....
        /*03cc*/ 	.word	0x00000940
        /*03d0*/ 	.word	0x000000ff
        /*03d4*/ 	.word	0x000001b0
        /*03d8*/ 	.short	0x0100
        /*03da*/ 	.byte	0x04
	.zero		1


	//   ....[46]....
        /*03dc*/ 	.word	0x00000950
        /*03e0*/ 	.word	0x000000ff
        /*03e4*/ 	.word	0x000000b8
        /*03e8*/ 	.short	0x0100
        /*03ea*/ 	.byte	0x04
	.zero		1


	//   ....[47]....
        /*03ec*/ 	.word	0x00000960
        /*03f0*/ 	.word	0x000000ff
        /*03f4*/ 	.word	0x000001b8
        /*03f8*/ 	.short	0x0100
        /*03fa*/ 	.byte	0x04
	.zero		1


	//   ....[48]....
        /*03fc*/ 	.word	0x00000970
        /*0400*/ 	.word	0x000000ff
        /*0404*/ 	.word	0x000000c0
        /*0408*/ 	.short	0x0100
        /*040a*/ 	.byte	0x04
	.zero		1


	//   ....[49]....
        /*040c*/ 	.word	0x00000980
        /*0410*/ 	.word	0x000000ff
        /*0414*/ 	.word	0x000001c0
        /*0418*/ 	.short	0x0100
        /*041a*/ 	.byte	0x04
	.zero		1


	//   ....[50]....
        /*041c*/ 	.word	0x00000990
        /*0420*/ 	.word	0x000000ff
        /*0424*/ 	.word	0x000000c8
        /*0428*/ 	.short	0x0100
        /*042a*/ 	.byte	0x04
	.zero		1


	//   ....[51]....
        /*042c*/ 	.word	0x000009a0
        /*0430*/ 	.word	0x000000ff
        /*0434*/ 	.word	0x000001c8
        /*0438*/ 	.short	0x0100
        /*043a*/ 	.byte	0x04
	.zero		1


	//   ....[52]....
        /*043c*/ 	.word	0x000009b0
        /*0440*/ 	.word	0x000000ff
        /*0444*/ 	.word	0x000000d0
        /*0448*/ 	.short	0x0100
        /*044a*/ 	.byte	0x04
	.zero		1


	//   ....[53]....
        /*044c*/ 	.word	0x000009c0
        /*0450*/ 	.word	0x000000ff
        /*0454*/ 	.word	0x000001d0
        /*0458*/ 	.short	0x0100
        /*045a*/ 	.byte	0x04
	.zero		1


	//   ....[54]....
        /*045c*/ 	.word	0x000009d0
        /*0460*/ 	.word	0x000000ff
        /*0464*/ 	.word	0x000000d8
        /*0468*/ 	.short	0x0100
        /*046a*/ 	.byte	0x04
	.zero		1


	//   ....[55]....
        /*046c*/ 	.word	0x000009e0
        /*0470*/ 	.word	0x000000ff
        /*0474*/ 	.word	0x000001d8
        /*0478*/ 	.short	0x0100
        /*047a*/ 	.byte	0x04
	.zero		1


	//   ....[56]....
        /*047c*/ 	.word	0x000009f0
        /*0480*/ 	.word	0x000000ff
        /*0484*/ 	.word	0x000000e0
        /*0488*/ 	.short	0x0100
        /*048a*/ 	.byte	0x04
	.zero		1


	//   ....[57]....
        /*048c*/ 	.word	0x00000a00
        /*0490*/ 	.word	0x000000ff
        /*0494*/ 	.word	0x000001e0
        /*0498*/ 	.short	0x0100
        /*049a*/ 	.byte	0x04
	.zero		1


	//   ....[58]....
        /*049c*/ 	.word	0x00000a10
        /*04a0*/ 	.word	0x000000ff
        /*04a4*/ 	.word	0x000000e8
        /*04a8*/ 	.short	0x0100
        /*04aa*/ 	.byte	0x04
	.zero		1


	//   ....[59]....
        /*04ac*/ 	.word	0x00000a20
        /*04b0*/ 	.word	0x000000ff
        /*04b4*/ 	.word	0x000001e8
        /*04b8*/ 	.short	0x0100
        /*04ba*/ 	.byte	0x04
	.zero		1


	//   ....[60]....
        /*04bc*/ 	.word	0x00000a30
        /*04c0*/ 	.word	0x000000ff
        /*04c4*/ 	.word	0x000000f0
        /*04c8*/ 	.short	0x0100
        /*04ca*/ 	.byte	0x04
	.zero		1


	//   ....[61]....
        /*04cc*/ 	.word	0x00000a40
        /*04d0*/ 	.word	0x000000ff
        /*04d4*/ 	.word	0x000001f0
        /*04d8*/ 	.short	0x0100
        /*04da*/ 	.byte	0x04
	.zero		1


	//   ....[62]....
        /*04dc*/ 	.word	0x00000a50
        /*04e0*/ 	.word	0x000000ff
        /*04e4*/ 	.word	0x000000f8
        /*04e8*/ 	.short	0x0100
        /*04ea*/ 	.byte	0x04
	.zero		1


	//   ....[63]....
        /*04ec*/ 	.word	0x00000a60
        /*04f0*/ 	.word	0x000000ff
        /*04f4*/ 	.word	0x000001f8
        /*04f8*/ 	.short	0x0100
        /*04fa*/ 	.byte	0x04
	.zero		1


	//   ....[64]....
        /*04fc*/ 	.word	0x00000b90
        /*0500*/ 	.word	0x000000ff
        /*0504*/ 	.word	0x00000200
        /*0508*/ 	.short	0x0100
        /*050a*/ 	.byte	0x04
	.zero		1


	//   ....[65]....
        /*050c*/ 	.word	0x00000ba0
        /*0510*/ 	.word	0x000000ff
        /*0514*/ 	.word	0x00000210
        /*0518*/ 	.short	0x0100
        /*051a*/ 	.byte	0x04
	.zero		1


	//   ....[66]....
        /*051c*/ 	.word	0x00000bb0
        /*0520*/ 	.word	0x000000ff
        /*0524*/ 	.word	0x00000208
        /*0528*/ 	.short	0x0100
        /*052a*/ 	.byte	0x04
	.zero		1


	//   ....[67]....
        /*052c*/ 	.word	0x00000bc0
        /*0530*/ 	.word	0x000000ff
        /*0534*/ 	.word	0x00000218
        /*0538*/ 	.short	0x0100
        /*053a*/ 	.byte	0x04
	.zero		1


	//   ....[68]....
        /*053c*/ 	.word	0x00000ca0
        /*0540*/ 	.word	0x000000ff
        /*0544*/ 	.word	0x00000220
        /*0548*/ 	.short	0x0100
        /*054a*/ 	.byte	0x06
	.zero		1


	//   ....[69]....
        /*054c*/ 	.word	0x00000cb0
        /*0550*/ 	.word	0x000000ff
        /*0554*/ 	.word	0x00000228
        /*0558*/ 	.short	0x0100
        /*055a*/ 	.byte	0x06
	.zero		1


	//   ....[70]....
        /*055c*/ 	.word	0x00000de0
        /*0560*/ 	.word	0x000000ff
        /*0564*/ 	.word	0x00000230
        /*0568*/ 	.short	0x0100
        /*056a*/ 	.byte	0x06
	.zero		1


	//   ....[71]....
        /*056c*/ 	.word	0x00000df0
        /*0570*/ 	.word	0x000000ff
        /*0574*/ 	.word	0x00000240
        /*0578*/ 	.short	0x0100
        /*057a*/ 	.byte	0x06
	.zero		1


	//   ....[72]....
        /*057c*/ 	.word	0x00000e00
        /*0580*/ 	.word	0x000000ff
        /*0584*/ 	.word	0x00000238
        /*0588*/ 	.short	0x0100
        /*058a*/ 	.byte	0x06
	.zero		1


	//   ....[73]....
        /*058c*/ 	.word	0x00000e10
        /*0590*/ 	.word	0x000000ff
        /*0594*/ 	.word	0x00000248
        /*0598*/ 	.short	0x0100
        /*059a*/ 	.byte	0x06
	.zero		1


	//   ....[74]....
        /*059c*/ 	.word	0x00000f30
        /*05a0*/ 	.word	0x000000ff
        /*05a4*/ 	.word	0x00000250
        /*05a8*/ 	.short	0x0100
        /*05aa*/ 	.byte	0x04
	.zero		1


	//   ....[75]....
        /*05ac*/ 	.word	0x00000f40
        /*05b0*/ 	.word	0x000000ff
        /*05b4*/ 	.word	0x00000270
        /*05b8*/ 	.short	0x0100
        /*05ba*/ 	.byte	0x04
	.zero		1


	//   ....[76]....
        /*05bc*/ 	.word	0x00000f50
        /*05c0*/ 	.word	0x000000ff
        /*05c4*/ 	.word	0x00000258
        /*05c8*/ 	.short	0x0100
        /*05ca*/ 	.byte	0x04
	.zero		1


	//   ....[77]....
        /*05cc*/ 	.word	0x00000f60
        /*05d0*/ 	.word	0x000000ff
        /*05d4*/ 	.word	0x00000278
        /*05d8*/ 	.short	0x0100
        /*05da*/ 	.byte	0x04
	.zero		1


	//   ....[78]....
        /*05dc*/ 	.word	0x00000f70
        /*05e0*/ 	.word	0x000000ff
        /*05e4*/ 	.word	0x00000260
        /*05e8*/ 	.short	0x0100
        /*05ea*/ 	.byte	0x04
	.zero		1


	//   ....[79]....
        /*05ec*/ 	.word	0x00000f80
        /*05f0*/ 	.word	0x000000ff
        /*05f4*/ 	.word	0x00000280
        /*05f8*/ 	.short	0x0100
        /*05fa*/ 	.byte	0x04
	.zero		1


	//   ....[80]....
        /*05fc*/ 	.word	0x00000f90
        /*0600*/ 	.word	0x000000ff
        /*0604*/ 	.word	0x00000268
        /*0608*/ 	.short	0x0100
        /*060a*/ 	.byte	0x04
	.zero		1


	//   ....[81]....
        /*060c*/ 	.word	0x00000fa0
        /*0610*/ 	.word	0x000000ff
        /*0614*/ 	.word	0x00000288
        /*0618*/ 	.short	0x0100
        /*061a*/ 	.byte	0x04
	.zero		1


	//   ....[82]....
        /*061c*/ 	.word	0x00001090
        /*0620*/ 	.word	0x000000ff
        /*0624*/ 	.word	0x00000290
        /*0628*/ 	.short	0x0100
        /*062a*/ 	.byte	0x04
	.zero		1


	//   ....[83]....
        /*062c*/ 	.word	0x000010a0
        /*0630*/ 	.word	0x000000ff
        /*0634*/ 	.word	0x000002a0
        /*0638*/ 	.short	0x0100
        /*063a*/ 	.byte	0x04
	.zero		1


	//   ....[84]....
        /*063c*/ 	.word	0x000010b0
        /*0640*/ 	.word	0x000000ff
        /*0644*/ 	.word	0x00000298
        /*0648*/ 	.short	0x0100
        /*064a*/ 	.byte	0x04
	.zero		1


	//   ....[85]....
        /*064c*/ 	.word	0x000010c0
        /*0650*/ 	.word	0x000000ff
        /*0654*/ 	.word	0x000002a8
        /*0658*/ 	.short	0x0100
        /*065a*/ 	.byte	0x04
	.zero		1


	//   ....[86]....
        /*065c*/ 	.word	0x000011c0
        /*0660*/ 	.word	0x000000ff
        /*0664*/ 	.word	0x000002b0
        /*0668*/ 	.short	0x0100
        /*066a*/ 	.byte	0x06
	.zero		1


	//   ....[87]....
        /*066c*/ 	.word	0x00001d60
        /*0670*/ 	.word	0x00000000
        /*0674*/ 	.word	0x000002a0
        /*0678*/ 	.short	0x010a
        /*067a*/ 	.byte	0xff
	.zero		1


	//   ....[88]....
        /*067c*/ 	.word	0x00001d80
        /*0680*/ 	.word	0x00000000
        /*0684*/ 	.word	0x00000290
        /*0688*/ 	.short	0x0101
        /*068a*/ 	.byte	0xff
	.zero		1


	//   ....[89]....
        /*068c*/ 	.word	0x00001e30
        /*0690*/ 	.word	0x000000ff
        /*0694*/ 	.word	0x00000100
        /*0698*/ 	.short	0x010a
        /*069a*/ 	.byte	0x04
	.zero		1


	//   ....[90]....
        /*069c*/ 	.word	0x00001f00
        /*06a0*/ 	.word	0x000000ff
        /*06a4*/ 	.word	0x00000100
        /*06a8*/ 	.short	0x010a
        /*06aa*/ 	.byte	0x21
	.zero		1


	//   ....[91]....
        /*06ac*/ 	.word	0x000020b0
        /*06b0*/ 	.word	0x000000ff
        /*06b4*/ 	.word	0x00000100
        /*06b8*/ 	.short	0x010a
        /*06ba*/ 	.byte	0x05
	.zero		1


	//   ....[92]....
        /*06bc*/ 	.word	0x000021c0
        /*06c0*/ 	.word	0x000000ff
        /*06c4*/ 	.word	0x00000228
        /*06c8*/ 	.short	0x0101
        /*06ca*/ 	.byte	0x0d
	.zero		1


	//   ....[93]....
        /*06cc*/ 	.word	0x000021e0
        /*06d0*/ 	.word	0x000000ff
        /*06d4*/ 	.word	0x00000100
        /*06d8*/ 	.short	0x010a
        /*06da*/ 	.byte	0x04
	.zero		1


	//   ....[94]....
        /*06dc*/ 	.word	0x00002260
        /*06e0*/ 	.word	0x000000ff
        /*06e4*/ 	.word	0x00000100
        /*06e8*/ 	.short	0x010a
        /*06ea*/ 	.byte	0x11
	.zero		1


	//   ....[95]....
        /*06ec*/ 	.word	0x00002400
        /*06f0*/ 	.word	0x000000ff
        /*06f4*/ 	.word	0x00000100
        /*06f8*/ 	.short	0x010a
        /*06fa*/ 	.byte	0x05
	.zero		1


	//   ....[96]....
        /*06fc*/ 	.word	0x00002540
        /*0700*/ 	.word	0x00000003
        /*0704*/ 	.word	0x00000230
        /*0708*/ 	.short	0x010a
        /*070a*/ 	.byte	0xff
	.zero		1


	//   ....[97]....
        /*070c*/ 	.word	0x00002690
        /*0710*/ 	.word	0x00000000
        /*0714*/ 	.word	0x00000000
        /*0718*/ 	.short	0x0101
        /*071a*/ 	.byte	0xff
	.zero		1


	//   ....[98]....
        /*071c*/ 	.word	0x00002c30
        /*0720*/ 	.word	0x000000ff
        /*0724*/ 	.word	0x00000000
        /*0728*/ 	.short	0x010a
        /*072a*/ 	.byte	0x04
	.zero		1


	//   ....[99]....
        /*072c*/ 	.word	0x00002cc0
        /*0730*/ 	.word	0x000000ff
        /*0734*/ 	.word	0x00000000
        /*0738*/ 	.short	0x010a
        /*073a*/ 	.byte	0x05
	.zero		1


	//   ....[100]....
        /*073c*/ 	.word	0x00002d50
        /*0740*/ 	.word	0x000000ff
        /*0744*/ 	.word	0x00000000
        /*0748*/ 	.short	0x010a
        /*074a*/ 	.byte	0x05
	.zero		1


	//   ....[101]....
        /*074c*/ 	.word	0x00002de0
        /*0750*/ 	.word	0x000000ff
        /*0754*/ 	.word	0x00000000
        /*0758*/ 	.short	0x010a
        /*075a*/ 	.byte	0x05
	.zero		1


	//   ....[102]....
        /*075c*/ 	.word	0x00002e70
        /*0760*/ 	.word	0x000000ff
        /*0764*/ 	.word	0x00000000
        /*0768*/ 	.short	0x010a
        /*076a*/ 	.byte	0x05
	.zero		1


	//   ....[103]....
        /*076c*/ 	.word	0x00002f00
        /*0770*/ 	.word	0x000000ff
        /*0774*/ 	.word	0x00000000
        /*0778*/ 	.short	0x010a
        /*077a*/ 	.byte	0x05
	.zero		1


	//   ....[104]....
        /*077c*/ 	.word	0x00002f90
        /*0780*/ 	.word	0x000000ff
        /*0784*/ 	.word	0x00000000
        /*0788*/ 	.short	0x010a
        /*078a*/ 	.byte	0x05
	.zero		1


	//   ....[105]....
        /*078c*/ 	.word	0x00003020
        /*0790*/ 	.word	0x000000ff
        /*0794*/ 	.word	0x00000000
        /*0798*/ 	.short	0x010a
        /*079a*/ 	.byte	0x05
	.zero		1


	//   ....[106]....
        /*079c*/ 	.word	0x000030b0
        /*07a0*/ 	.word	0x000000ff
        /*07a4*/ 	.word	0x00000000
        /*07a8*/ 	.short	0x010a
        /*07aa*/ 	.byte	0x05
	.zero		1


	//   ....[107]....
        /*07ac*/ 	.word	0x00003140
        /*07b0*/ 	.word	0x000000ff
        /*07b4*/ 	.word	0x00000000
        /*07b8*/ 	.short	0x010a
        /*07ba*/ 	.byte	0x05
	.zero		1


	//   ....[108]....
        /*07bc*/ 	.word	0x000031d0
        /*07c0*/ 	.word	0x000000ff
        /*07c4*/ 	.word	0x00000000
        /*07c8*/ 	.short	0x010a
        /*07ca*/ 	.byte	0x05
	.zero		1


	//   ....[109]....
        /*07cc*/ 	.word	0x00003260
        /*07d0*/ 	.word	0x000000ff
        /*07d4*/ 	.word	0x00000000
        /*07d8*/ 	.short	0x010a
        /*07da*/ 	.byte	0x05
	.zero		1


	//   ....[110]....
        /*07dc*/ 	.word	0x000032f0
        /*07e0*/ 	.word	0x000000ff
        /*07e4*/ 	.word	0x00000000
        /*07e8*/ 	.short	0x010a
        /*07ea*/ 	.byte	0x05
	.zero		1


	//   ....[111]....
        /*07ec*/ 	.word	0x00003380
        /*07f0*/ 	.word	0x000000ff
        /*07f4*/ 	.word	0x00000000
        /*07f8*/ 	.short	0x010a
        /*07fa*/ 	.byte	0x05
	.zero		1


	//   ....[112]....
        /*07fc*/ 	.word	0x00003410
        /*0800*/ 	.word	0x000000ff
        /*0804*/ 	.word	0x00000000
        /*0808*/ 	.short	0x010a
        /*080a*/ 	.byte	0x05
	.zero		1


	//   ....[113]....
        /*080c*/ 	.word	0x000034a0
        /*0810*/ 	.word	0x000000ff
        /*0814*/ 	.word	0x00000000
        /*0818*/ 	.short	0x010a
        /*081a*/ 	.byte	0x05
	.zero		1


	//   ....[114]....
        /*081c*/ 	.word	0x00003530
        /*0820*/ 	.word	0x000000ff
        /*0824*/ 	.word	0x00000000
        /*0828*/ 	.short	0x010a
        /*082a*/ 	.byte	0x05
	.zero		1


	//   ....[115]....
        /*082c*/ 	.word	0x000035c0
        /*0830*/ 	.word	0x000000ff
        /*0834*/ 	.word	0x00000000
        /*0838*/ 	.short	0x010a
        /*083a*/ 	.byte	0x05
	.zero		1


	//   ....[116]....
        /*083c*/ 	.word	0x00003650
        /*0840*/ 	.word	0x000000ff
        /*0844*/ 	.word	0x00000000
        /*0848*/ 	.short	0x010a
        /*084a*/ 	.byte	0x05
	.zero		1


	//   ....[117]....
        /*084c*/ 	.word	0x000036e0
        /*0850*/ 	.word	0x000000ff
        /*0854*/ 	.word	0x00000000
        /*0858*/ 	.short	0x010a
        /*085a*/ 	.byte	0x05
	.zero		1


	//   ....[118]....
        /*085c*/ 	.word	0x00003770
        /*0860*/ 	.word	0x000000ff
        /*0864*/ 	.word	0x00000000
        /*0868*/ 	.short	0x010a
        /*086a*/ 	.byte	0x05
	.zero		1


	//   ....[119]....
        /*086c*/ 	.word	0x00003800
        /*0870*/ 	.word	0x000000ff
        /*0874*/ 	.word	0x00000000
        /*0878*/ 	.short	0x010a
        /*087a*/ 	.byte	0x05
	.zero		1


	//   ....[120]....
        /*087c*/ 	.word	0x00003890
        /*0880*/ 	.word	0x000000ff
        /*0884*/ 	.word	0x00000000
        /*0888*/ 	.short	0x010a
        /*088a*/ 	.byte	0x05
	.zero		1


	//   ....[121]....
        /*088c*/ 	.word	0x00003920
        /*0890*/ 	.word	0x000000ff
        /*0894*/ 	.word	0x00000000
        /*0898*/ 	.short	0x010a
        /*089a*/ 	.byte	0x05
	.zero		1


	//   ....[122]....
        /*089c*/ 	.word	0x000039b0
        /*08a0*/ 	.word	0x000000ff
        /*08a4*/ 	.word	0x00000000
        /*08a8*/ 	.short	0x010a
        /*08aa*/ 	.byte	0x05
	.zero		1


	//   ....[123]....
        /*08ac*/ 	.word	0x00003a40
        /*08b0*/ 	.word	0x000000ff
        /*08b4*/ 	.word	0x00000000
        /*08b8*/ 	.short	0x010a
        /*08ba*/ 	.byte	0x05
	.zero		1


	//   ....[124]....
        /*08bc*/ 	.word	0x00003ad0
        /*08c0*/ 	.word	0x000000ff
        /*08c4*/ 	.word	0x00000000
        /*08c8*/ 	.short	0x010a
        /*08ca*/ 	.byte	0x05
	.zero		1


	//   ....[125]....
        /*08cc*/ 	.word	0x00003b60
        /*08d0*/ 	.word	0x000000ff
        /*08d4*/ 	.word	0x00000000
        /*08d8*/ 	.short	0x010a
        /*08da*/ 	.byte	0x05
	.zero		1


	//   ....[126]....
        /*08dc*/ 	.word	0x00003bf0
        /*08e0*/ 	.word	0x000000ff
        /*08e4*/ 	.word	0x00000000
        /*08e8*/ 	.short	0x010a
        /*08ea*/ 	.byte	0x05
	.zero		1


	//   ....[127]....
        /*08ec*/ 	.word	0x00003c80
        /*08f0*/ 	.word	0x000000ff
        /*08f4*/ 	.word	0x00000000
        /*08f8*/ 	.short	0x010a
        /*08fa*/ 	.byte	0x05
	.zero		1


	//   ....[128]....
        /*08fc*/ 	.word	0x00003d10
        /*0900*/ 	.word	0x000000ff
        /*0904*/ 	.word	0x00000000
        /*0908*/ 	.short	0x010a
        /*090a*/ 	.byte	0x05
	.zero		1


	//   ....[129]....
        /*090c*/ 	.word	0x00003db0
        /*0910*/ 	.word	0x00000000
        /*0914*/ 	.word	0x00000000
        /*0918*/ 	.short	0x010a
        /*091a*/ 	.byte	0xff
	.zero		1


	//   ....[130]....
        /*091c*/ 	.word	0x00003ed0
        /*0920*/ 	.word	0x00000002
        /*0924*/ 	.word	0x00000290
        /*0928*/ 	.short	0x010a
        /*092a*/ 	.byte	0xff
	.zero		1


	//   ....[131]....
        /*092c*/ 	.word	0x00003f30
        /*0930*/ 	.word	0x00000004
        /*0934*/ 	.word	0x00000000
        /*0938*/ 	.short	0x0101
        /*093a*/ 	.byte	0xff
	.zero		1


	//   ....[132]....
        /*093c*/ 	.word	0x00003f50
        /*0940*/ 	.word	0x000000ff
        /*0944*/ 	.word	0x00000240
        /*0948*/ 	.short	0x010a
        /*094a*/ 	.byte	0x04
	.zero		1


	//   ....[133]....
        /*094c*/ 	.word	0x00004070
        /*0950*/ 	.word	0x00000002
        /*0954*/ 	.word	0x00000230
        /*0958*/ 	.short	0x010a
        /*095a*/ 	.byte	0xff
	.zero		1


	//   ....[134]....
        /*095c*/ 	.word	0x00004180
        /*0960*/ 	.word	0x00000002
        /*0964*/ 	.word	0x00000000
        /*0968*/ 	.short	0x0101
        /*096a*/ 	.byte	0xff
	.zero		1


	//   ....[135]....
        /*096c*/ 	.word	0x00004210
        /*0970*/ 	.word	0x000000ff
        /*0974*/ 	.word	0x00000240
        /*0978*/ 	.short	0x0106
        /*097a*/ 	.byte	0x04
	.zero		1


	//   ....[136]....
        /*097c*/ 	.word	0x00004230
        /*0980*/ 	.word	0x000000ff
        /*0984*/ 	.word	0x00000240
        /*0988*/ 	.short	0x010a
        /*098a*/ 	.byte	0x04
	.zero		1


	//   ....[137]....
        /*098c*/ 	.word	0x000042c0
        /*0990*/ 	.word	0x000000ff
        /*0994*/ 	.word	0x00000240
        /*0998*/ 	.short	0x0106
        /*099a*/ 	.byte	0x07
	.zero		1


	//   ....[138]....
        /*099c*/ 	.word	0x00004300
        /*09a0*/ 	.word	0x00000000
        /*09a4*/ 	.word	0x00000240
        /*09a8*/ 	.short	0x010a
        /*09aa*/ 	.byte	0xff
	.zero		1


	//   ....[139]....
        /*09ac*/ 	.word	0x00004540
        /*09b0*/ 	.word	0x000000ff
        /*09b4*/ 	.word	0x00000008
        /*09b8*/ 	.short	0x010a
        /*09ba*/ 	.byte	0x05
	.zero		1


	//   ....[140]....
        /*09bc*/ 	.word	0x00004560
        /*09c0*/ 	.word	0x000000ff
        /*09c4*/ 	.word	0x00000008
        /*09c8*/ 	.short	0x010a
        /*09ca*/ 	.byte	0x05
	.zero		1


	//   ....[141]....
        /*09cc*/ 	.word	0x000046f0
        /*09d0*/ 	.word	0x000000ff
        /*09d4*/ 	.word	0x00000008
        /*09d8*/ 	.short	0x010a
        /*09da*/ 	.byte	0x05
	.zero		1


	//   ....[142]....
        /*09dc*/ 	.word	0x00004710
        /*09e0*/ 	.word	0x000000ff
        /*09e4*/ 	.word	0x00000008
        /*09e8*/ 	.short	0x010a
        /*09ea*/ 	.byte	0x05
	.zero		1


	//   ....[143]....
        /*09ec*/ 	.word	0x000047d0
        /*09f0*/ 	.word	0x000000ff
        /*09f4*/ 	.word	0x00000000
        /*09f8*/ 	.short	0x0101
        /*09fa*/ 	.byte	0x04
	.zero		1


	//   ....[144]....
        /*09fc*/ 	.word	0x00004ab0
        /*0a00*/ 	.word	0x00000000
        /*0a04*/ 	.word	0x00000230
        /*0a08*/ 	.short	0x010a
        /*0a0a*/ 	.byte	0xff
	.zero		1


	//   ....[145]....
        /*0a0c*/ 	.word	0x00004b70
        /*0a10*/ 	.word	0x00000000
        /*0a14*/ 	.word	0x00000000
        /*0a18*/ 	.short	0x0101
        /*0a1a*/ 	.byte	0xff
	.zero		1


	//   ....[146]....
        /*0a1c*/ 	.word	0x00004c20
        /*0a20*/ 	.word	0x000000ff
        /*0a24*/ 	.word	0x00000000
        /*0a28*/ 	.short	0x010a
        /*0a2a*/ 	.byte	0x04
	.zero		1


	//   ....[147]....
        /*0a2c*/ 	.word	0x00004c30
        /*0a30*/ 	.word	0x000000ff
        /*0a34*/ 	.word	0x00000270
        /*0a38*/ 	.short	0x010a
        /*0a3a*/ 	.byte	0x13
	.zero		1


	//   ....[148]....
        /*0a3c*/ 	.word	0x00004cf0
        /*0a40*/ 	.word	0x000000ff
        /*0a44*/ 	.word	0x00000000
        /*0a48*/ 	.short	0x010a
        /*0a4a*/ 	.byte	0x06
	.zero		1


	//   ....[149]....
        /*0a4c*/ 	.word	0x00004e10
        /*0a50*/ 	.word	0x000000ff
        /*0a54*/ 	.word	0x00000000
        /*0a58*/ 	.short	0x010a
        /*0a5a*/ 	.byte	0x04
	.zero		1


	//   ....[150]....
        /*0a5c*/ 	.word	0x00005030
        /*0a60*/ 	.word	0x000000ff
        /*0a64*/ 	.word	0x00000000
        /*0a68*/ 	.short	0x010a
        /*0a6a*/ 	.byte	0x04
	.zero		1


	//   ....[151]....
        /*0a6c*/ 	.word	0x000050c0
        /*0a70*/ 	.word	0x000000ff
        /*0a74*/ 	.word	0x00000000
        /*0a78*/ 	.short	0x010a
        /*0a7a*/ 	.byte	0x05
	.zero		1


	//   ....[152]....
        /*0a7c*/ 	.word	0x00005150
        /*0a80*/ 	.word	0x000000ff
        /*0a84*/ 	.word	0x00000000
        /*0a88*/ 	.short	0x010a
        /*0a8a*/ 	.byte	0x05
	.zero		1


	//   ....[153]....
        /*0a8c*/ 	.word	0x000051f0
        /*0a90*/ 	.word	0x00000000
        /*0a94*/ 	.word	0x00000000
        /*0a98*/ 	.short	0x010a
        /*0a9a*/ 	.byte	0xff
	.zero		1


	//   ....[154]....
        /*0a9c*/ 	.word	0x00005230
        /*0aa0*/ 	.word	0x00000000
        /*0aa4*/ 	.word	0x00000000
        /*0aa8*/ 	.short	0x010a
        /*0aaa*/ 	.byte	0xff
	.zero		1


	//   ....[155]....
        /*0aac*/ 	.word	0x000052a0
        /*0ab0*/ 	.word	0x000000ff
        /*0ab4*/ 	.word	0x00000000
        /*0ab8*/ 	.short	0x0101
        /*0aba*/ 	.byte	0x04
	.zero		1


	//   ....[156]....
        /*0abc*/ 	.word	0x000052e0
        /*0ac0*/ 	.word	0x000000ff
        /*0ac4*/ 	.word	0x000002b0
        /*0ac8*/ 	.short	0x010a
        /*0aca*/ 	.byte	0x0d
	.zero		1


	//   ....[157]....
        /*0acc*/ 	.word	0x00005330
        /*0ad0*/ 	.word	0x000000ff
        /*0ad4*/ 	.word	0x00000000
        /*0ad8*/ 	.short	0x0101
        /*0ada*/ 	.byte	0x04
	.zero		1


	//   ....[158]....
        /*0adc*/ 	.word	0x000057c0
        /*0ae0*/ 	.word	0x0000000c
        /*0ae4*/ 	.word	0x00000230
        /*0ae8*/ 	.short	0x010a
        /*0aea*/ 	.byte	0xff
	.zero		1


	//   ....[159]....
        /*0aec*/ 	.word	0x00005930
        /*0af0*/ 	.word	0x00000000
        /*0af4*/ 	.word	0x00000000
        /*0af8*/ 	.short	0x0101
        /*0afa*/ 	.byte	0xff
	.zero		1


	//   ....[160]....
        /*0afc*/ 	.word	0x00005dc0
        /*0b00*/ 	.word	0x000000ff
        /*0b04*/ 	.word	0x00000228
        /*0b08*/ 	.short	0x010a
        /*0b0a*/ 	.byte	0x15
	.zero		1


	//   ....[161]....
        /*0b0c*/ 	.word	0x00005f40
        /*0b10*/ 	.word	0x000000ff
        /*0b14*/ 	.word	0x00000210
        /*0b18*/ 	.short	0x010a
        /*0b1a*/ 	.byte	0x15
	.zero		1


	//   ....[162]....
        /*0b1c*/ 	.word	0x000060b0
        /*0b20*/ 	.word	0x000000ff
        /*0b24*/ 	.word	0x00000200
        /*0b28*/ 	.short	0x010b
        /*0b2a*/ 	.byte	0x15
	.zero		1


	//   ....[163]....
        /*0b2c*/ 	.word	0x000060c0
        /*0b30*/ 	.word	0x000000ff
        /*0b34*/ 	.word	0x00000000
        /*0b38*/ 	.short	0x0101
        /*0b3a*/ 	.byte	0x22
	.zero		1


	//   ....[164]....
        /*0b3c*/ 	.word	0x000060d0
        /*0b40*/ 	.word	0x000000ff
        /*0b44*/ 	.word	0x00000218
        /*0b48*/ 	.short	0x010a
        /*0b4a*/ 	.byte	0x15
	.zero		1


	//   ....[165]....
        /*0b4c*/ 	.word	0x000062b0
        /*0b50*/ 	.word	0x000000ff
        /*0b54*/ 	.word	0x00000208
        /*0b58*/ 	.short	0x010b
        /*0b5a*/ 	.byte	0x15
	.zero		1


	//   ....[166]....
        /*0b5c*/ 	.word	0x000062c0
        /*0b60*/ 	.word	0x000000ff
        /*0b64*/ 	.word	0x00000000
        /*0b68*/ 	.short	0x0101
        /*0b6a*/ 	.byte	0x21
	.zero		1


	//   ....[167]....
        /*0b6c*/ 	.word	0x000062f0
        /*0b70*/ 	.word	0x000000ff
        /*0b74*/ 	.word	0x00000210
        /*0b78*/ 	.short	0x010a
        /*0b7a*/ 	.byte	0x15
	.zero		1


	//   ....[168]....
        /*0b7c*/ 	.word	0x00006330
        /*0b80*/ 	.word	0x00000000
        /*0b84*/ 	.word	0x00000218
        /*0b88*/ 	.short	0x010a
        /*0b8a*/ 	.byte	0xff
	.zero		1


	//   ....[169]....
        /*0b8c*/ 	.word	0x00006640
        /*0b90*/ 	.word	0x00000003
        /*0b94*/ 	.word	0x00000230
        /*0b98*/ 	.short	0x010a
        /*0b9a*/ 	.byte	0xff
	.zero		1


	//   ....[170]....
        /*0b9c*/ 	.word	0x000067c0
        /*0ba0*/ 	.word	0x00000000
        /*0ba4*/ 	.word	0x00000000
        /*0ba8*/ 	.short	0x0101
        /*0baa*/ 	.byte	0xff
	.zero		1


	//   ....[171]....
        /*0bac*/ 	.word	0x00007310
        /*0bb0*/ 	.word	0x00000003
        /*0bb4*/ 	.word	0x00000200
        /*0bb8*/ 	.short	0x010a
        /*0bba*/ 	.byte	0xff
	.zero		1


	//   ....[172]....
        /*0bbc*/ 	.word	0x00007350
        /*0bc0*/ 	.word	0x000000a1
        /*0bc4*/ 	.word	0x00000250
        /*0bc8*/ 	.short	0x010a
        /*0bca*/ 	.byte	0xff
	.zero		1


	//   ....[173]....
        /*0bcc*/ 	.word	0x00007490
        /*0bd0*/ 	.word	0x00000003
        /*0bd4*/ 	.word	0x00000200
        /*0bd8*/ 	.short	0x010a
        /*0bda*/ 	.byte	0xff
	.zero		1


	//   ....[174]....
        /*0bdc*/ 	.word	0x000075c0
        /*0be0*/ 	.word	0x00000000
        /*0be4*/ 	.word	0x00000000
        /*0be8*/ 	.short	0x0101
        /*0bea*/ 	.byte	0xff
	.zero		1


	//   ....[175]....
        /*0bec*/ 	.word	0x00007640
        /*0bf0*/ 	.word	0x000000a1
        /*0bf4*/ 	.word	0x00000250
        /*0bf8*/ 	.short	0x010a
        /*0bfa*/ 	.byte	0xff
	.zero		1


	//   ....[176]....
        /*0bfc*/ 	.word	0x000089f0
        /*0c00*/ 	.word	0x000000c5
        /*0c04*/ 	.word	0x00000200
        /*0c08*/ 	.short	0x010a
        /*0c0a*/ 	.byte	0xff
	.zero		1


	//   ....[177]....
        /*0c0c*/ 	.word	0x00008ad0
        /*0c10*/ 	.word	0x000000c5
        /*0c14*/ 	.word	0x00000200
        /*0c18*/ 	.short	0x010a
        /*0c1a*/ 	.byte	0xff
	.zero		1


	//   ....[178]....
        /*0c1c*/ 	.word	0x00008c00
        /*0c20*/ 	.word	0x00000000
        /*0c24*/ 	.word	0x00000000
        /*0c28*/ 	.short	0x0101
        /*0c2a*/ 	.byte	0xff
	.zero		1


	//   ....[179]....
        /*0c2c*/ 	.word	0x00009030
        /*0c30*/ 	.word	0x000000a1
        /*0c34*/ 	.word	0x00000000
        /*0c38*/ 	.short	0x0101
        /*0c3a*/ 	.byte	0xff
	.zero		1


	//   ....[180]....
        /*0c3c*/ 	.word	0x0000a090
        /*0c40*/ 	.word	0x00000000
        /*0c44*/ 	.word	0x000002a0
        /*0c48*/ 	.short	0x010a
        /*0c4a*/ 	.byte	0xff
	.zero		1


	//   ....[181]....
        /*0c4c*/ 	.word	0x0000a0f0
        /*0c50*/ 	.word	0x00000000
        /*0c54*/ 	.word	0x00000100
        /*0c58*/ 	.short	0x010a
        /*0c5a*/ 	.byte	0xff
	.zero		1


	//   ....[182]....
        /*0c5c*/ 	.word	0x0000a150
        /*0c60*/ 	.word	0x00000000
        /*0c64*/ 	.word	0x00000100
        /*0c68*/ 	.short	0x010a
        /*0c6a*/ 	.byte	0xff
	.zero		1


	//   ....[183]....
        /*0c6c*/ 	.word	0x0000a1a0
        /*0c70*/ 	.word	0x00000003
        /*0c74*/ 	.word	0x00000230
        /*0c78*/ 	.short	0x010a
        /*0c7a*/ 	.byte	0xff
	.zero		1


	//   ....[184]....
        /*0c7c*/ 	.word	0x0000a200
        /*0c80*/ 	.word	0x00000000
        /*0c84*/ 	.word	0x00000000
        /*0c88*/ 	.short	0x010a
        /*0c8a*/ 	.byte	0xff
	.zero		1


	//   ....[185]....
        /*0c8c*/ 	.word	0x0000a260
        /*0c90*/ 	.word	0x00000000
        /*0c94*/ 	.word	0x00000000
        /*0c98*/ 	.short	0x010a
        /*0c9a*/ 	.byte	0xff
	.zero		1


	//   ....[186]....
        /*0c9c*/ 	.word	0x0000a2c0
        /*0ca0*/ 	.word	0x00000000
        /*0ca4*/ 	.word	0x00000000
        /*0ca8*/ 	.short	0x010a
        /*0caa*/ 	.byte	0xff
	.zero		1


	//   ....[187]....
        /*0cac*/ 	.word	0x0000a320
        /*0cb0*/ 	.word	0x00000000
        /*0cb4*/ 	.word	0x00000000
        /*0cb8*/ 	.short	0x010a
        /*0cba*/ 	.byte	0xff
	.zero		1


	//   ....[188]....
        /*0cbc*/ 	.word	0x0000a380
        /*0cc0*/ 	.word	0x00000000
        /*0cc4*/ 	.word	0x00000000
        /*0cc8*/ 	.short	0x010a
        /*0cca*/ 	.byte	0xff
	.zero		1


	//   ....[189]....
        /*0ccc*/ 	.word	0x0000a3e0
        /*0cd0*/ 	.word	0x00000000
        /*0cd4*/ 	.word	0x00000000
        /*0cd8*/ 	.short	0x010a
        /*0cda*/ 	.byte	0xff
	.zero		1


	//   ....[190]....
        /*0cdc*/ 	.word	0x0000a440
        /*0ce0*/ 	.word	0x00000000
        /*0ce4*/ 	.word	0x00000000
        /*0ce8*/ 	.short	0x010a
        /*0cea*/ 	.byte	0xff
	.zero		1


	//   ....[191]....
        /*0cec*/ 	.word	0x0000a4a0
        /*0cf0*/ 	.word	0x00000000
        /*0cf4*/ 	.word	0x00000000
        /*0cf8*/ 	.short	0x010a
        /*0cfa*/ 	.byte	0xff
	.zero		1


	//   ....[192]....
        /*0cfc*/ 	.word	0x0000a500
        /*0d00*/ 	.word	0x00000000
        /*0d04*/ 	.word	0x00000000
        /*0d08*/ 	.short	0x010a
        /*0d0a*/ 	.byte	0xff
	.zero		1


	//   ....[193]....
        /*0d0c*/ 	.word	0x0000a560
        /*0d10*/ 	.word	0x00000000
        /*0d14*/ 	.word	0x00000000
        /*0d18*/ 	.short	0x010a
        /*0d1a*/ 	.byte	0xff
	.zero		1


	//   ....[194]....
        /*0d1c*/ 	.word	0x0000a5c0
        /*0d20*/ 	.word	0x00000000
        /*0d24*/ 	.word	0x00000000
        /*0d28*/ 	.short	0x010a
        /*0d2a*/ 	.byte	0xff
	.zero		1


	//   ....[195]....
        /*0d2c*/ 	.word	0x0000a620
        /*0d30*/ 	.word	0x00000000
        /*0d34*/ 	.word	0x00000000
        /*0d38*/ 	.short	0x010a
        /*0d3a*/ 	.byte	0xff
	.zero		1


	//   ....[196]....
        /*0d3c*/ 	.word	0x0000a680
        /*0d40*/ 	.word	0x00000000
        /*0d44*/ 	.word	0x00000000
        /*0d48*/ 	.short	0x010a
        /*0d4a*/ 	.byte	0xff
	.zero		1


	//   ....[197]....
        /*0d4c*/ 	.word	0x0000a6e0
        /*0d50*/ 	.word	0x00000000
        /*0d54*/ 	.word	0x00000000
        /*0d58*/ 	.short	0x010a
        /*0d5a*/ 	.byte	0xff
	.zero		1


	//   ....[198]....
        /*0d5c*/ 	.word	0x0000a740
        /*0d60*/ 	.word	0x00000000
        /*0d64*/ 	.word	0x00000000
        /*0d68*/ 	.short	0x010a
        /*0d6a*/ 	.byte	0xff
	.zero		1


	//   ....[199]....
        /*0d6c*/ 	.word	0x0000a7a0
        /*0d70*/ 	.word	0x00000000
        /*0d74*/ 	.word	0x00000000
        /*0d78*/ 	.short	0x010a
        /*0d7a*/ 	.byte	0xff
	.zero		1


	//   ....[200]....
        /*0d7c*/ 	.word	0x0000a800
        /*0d80*/ 	.word	0x00000000
        /*0d84*/ 	.word	0x00000000
        /*0d88*/ 	.short	0x010a
        /*0d8a*/ 	.byte	0xff
	.zero		1


	//   ....[201]....
        /*0d8c*/ 	.word	0x0000a860
        /*0d90*/ 	.word	0x00000000
        /*0d94*/ 	.word	0x00000000
        /*0d98*/ 	.short	0x010a
        /*0d9a*/ 	.byte	0xff
	.zero		1


	//   ....[202]....
        /*0d9c*/ 	.word	0x0000a8c0
        /*0da0*/ 	.word	0x00000000
        /*0da4*/ 	.word	0x00000000
        /*0da8*/ 	.short	0x010a
        /*0daa*/ 	.byte	0xff
	.zero		1


	//   ....[203]....
        /*0dac*/ 	.word	0x0000a920
        /*0db0*/ 	.word	0x00000000
        /*0db4*/ 	.word	0x00000000
        /*0db8*/ 	.short	0x010a
        /*0dba*/ 	.byte	0xff
	.zero		1


	//   ....[204]....
        /*0dbc*/ 	.word	0x0000a980
        /*0dc0*/ 	.word	0x00000000
        /*0dc4*/ 	.word	0x00000000
        /*0dc8*/ 	.short	0x010a
        /*0dca*/ 	.byte	0xff
	.zero		1


	//   ....[205]....
        /*0dcc*/ 	.word	0x0000a9e0
        /*0dd0*/ 	.word	0x00000000
        /*0dd4*/ 	.word	0x00000000
        /*0dd8*/ 	.short	0x010a
        /*0dda*/ 	.byte	0xff
	.zero		1


	//   ....[206]....
        /*0ddc*/ 	.word	0x0000aa40
        /*0de0*/ 	.word	0x00000000
        /*0de4*/ 	.word	0x00000000
        /*0de8*/ 	.short	0x010a
        /*0dea*/ 	.byte	0xff
	.zero		1


	//   ....[207]....
        /*0dec*/ 	.word	0x0000aaa0
        /*0df0*/ 	.word	0x00000000
        /*0df4*/ 	.word	0x00000000
        /*0df8*/ 	.short	0x010a
        /*0dfa*/ 	.byte	0xff
	.zero		1


	//   ....[208]....
        /*0dfc*/ 	.word	0x0000ab00
        /*0e00*/ 	.word	0x00000000
        /*0e04*/ 	.word	0x00000000
        /*0e08*/ 	.short	0x010a
        /*0e0a*/ 	.byte	0xff
	.zero		1


	//   ....[209]....
        /*0e0c*/ 	.word	0x0000ab60
        /*0e10*/ 	.word	0x00000000
        /*0e14*/ 	.word	0x00000000
        /*0e18*/ 	.short	0x010a
        /*0e1a*/ 	.byte	0xff
	.zero		1


	//   ....[210]....
        /*0e1c*/ 	.word	0x0000abc0
        /*0e20*/ 	.word	0x00000000
        /*0e24*/ 	.word	0x00000000
        /*0e28*/ 	.short	0x010a
        /*0e2a*/ 	.byte	0xff
	.zero		1


	//   ....[211]....
        /*0e2c*/ 	.word	0x0000ac20
        /*0e30*/ 	.word	0x00000000
        /*0e34*/ 	.word	0x00000000
        /*0e38*/ 	.short	0x010a
        /*0e3a*/ 	.byte	0xff
	.zero		1


	//   ....[212]....
        /*0e3c*/ 	.word	0x0000ac80
        /*0e40*/ 	.word	0x00000000
        /*0e44*/ 	.word	0x00000000
        /*0e48*/ 	.short	0x010a
        /*0e4a*/ 	.byte	0xff
	.zero		1


	//   ....[213]....
        /*0e4c*/ 	.word	0x0000ace0
        /*0e50*/ 	.word	0x00000000
        /*0e54*/ 	.word	0x00000000
        /*0e58*/ 	.short	0x010a
        /*0e5a*/ 	.byte	0xff
	.zero		1


	//   ....[214]....
        /*0e5c*/ 	.word	0x0000ad40
        /*0e60*/ 	.word	0x00000000
        /*0e64*/ 	.word	0x00000000
        /*0e68*/ 	.short	0x010a
        /*0e6a*/ 	.byte	0xff
	.zero		1


	//   ....[215]....
        /*0e6c*/ 	.word	0x0000ad90
        /*0e70*/ 	.word	0x00000002
        /*0e74*/ 	.word	0x00000290
        /*0e78*/ 	.short	0x010a
        /*0e7a*/ 	.byte	0xff
	.zero		1


	//   ....[216]....
        /*0e7c*/ 	.word	0x0000adf0
        /*0e80*/ 	.word	0x00000002
        /*0e84*/ 	.word	0x00000240
        /*0e88*/ 	.short	0x010a
        /*0e8a*/ 	.byte	0xff
	.zero		1


	//   ....[217]....
        /*0e8c*/ 	.word	0x0000ae40
        /*0e90*/ 	.word	0x00000002
        /*0e94*/ 	.word	0x00000230
        /*0e98*/ 	.short	0x010a
        /*0e9a*/ 	.byte	0xff
	.zero		1


	//   ....[218]....
        /*0e9c*/ 	.word	0x0000aea0
        /*0ea0*/ 	.word	0x00000000
        /*0ea4*/ 	.word	0x00000240
        /*0ea8*/ 	.short	0x010a
        /*0eaa*/ 	.byte	0xff
	.zero		1


	//   ....[219]....
        /*0eac*/ 	.word	0x0000af00
        /*0eb0*/ 	.word	0x00000000
        /*0eb4*/ 	.word	0x00000008
        /*0eb8*/ 	.short	0x010a
        /*0eba*/ 	.byte	0xff
	.zero		1


	//   ....[220]....
        /*0ebc*/ 	.word	0x0000aff0
        /*0ec0*/ 	.word	0x00000000
        /*0ec4*/ 	.word	0x00000008
        /*0ec8*/ 	.short	0x010a
        /*0eca*/ 	.byte	0xff
	.zero		1


	//   ....[221]....
        /*0ecc*/ 	.word	0x0000b040
        /*0ed0*/ 	.word	0x00000000
        /*0ed4*/ 	.word	0x00000230
        /*0ed8*/ 	.short	0x010a
        /*0eda*/ 	.byte	0xff
	.zero		1


	//   ....[222]....
        /*0edc*/ 	.word	0x0000b0a0
        /*0ee0*/ 	.word	0x00000000
        /*0ee4*/ 	.word	0x00000270
        /*0ee8*/ 	.short	0x010a
        /*0eea*/ 	.byte	0xff
	.zero		1


	//   ....[223]....
        /*0eec*/ 	.word	0x0000b100
        /*0ef0*/ 	.word	0x00000000
        /*0ef4*/ 	.word	0x00000000
        /*0ef8*/ 	.short	0x010a
        /*0efa*/ 	.byte	0xff
	.zero		1


	//   ....[224]....
        /*0efc*/ 	.word	0x0000b160
        /*0f00*/ 	.word	0x00000000
        /*0f04*/ 	.word	0x00000000
        /*0f08*/ 	.short	0x010a
        /*0f0a*/ 	.byte	0xff
	.zero		1


	//   ....[225]....
        /*0f0c*/ 	.word	0x0000b1c0
        /*0f10*/ 	.word	0x00000000
        /*0f14*/ 	.word	0x00000000
        /*0f18*/ 	.short	0x010a
        /*0f1a*/ 	.byte	0xff
	.zero		1


	//   ....[226]....
        /*0f1c*/ 	.word	0x0000b220
        /*0f20*/ 	.word	0x00000000
        /*0f24*/ 	.word	0x00000000
        /*0f28*/ 	.short	0x010a
        /*0f2a*/ 	.byte	0xff
	.zero		1


	//   ....[227]....
        /*0f2c*/ 	.word	0x0000b280
        /*0f30*/ 	.word	0x00000000
        /*0f34*/ 	.word	0x000002b0
        /*0f38*/ 	.short	0x010a
        /*0f3a*/ 	.byte	0xff
	.zero		1


	//   ....[228]....
        /*0f3c*/ 	.word	0x0000b2d0
        /*0f40*/ 	.word	0x0000000c
        /*0f44*/ 	.word	0x00000230
        /*0f48*/ 	.short	0x010a
        /*0f4a*/ 	.byte	0xff
	.zero		1


	//   ....[229]....
        /*0f4c*/ 	.word	0x0000b330
        /*0f50*/ 	.word	0x00000000
        /*0f54*/ 	.word	0x00000228
        /*0f58*/ 	.short	0x010a
        /*0f5a*/ 	.byte	0xff
	.zero		1


	//   ....[230]....
        /*0f5c*/ 	.word	0x0000b390
        /*0f60*/ 	.word	0x00000000
        /*0f64*/ 	.word	0x00000210
        /*0f68*/ 	.short	0x010a
        /*0f6a*/ 	.byte	0xff
	.zero		1


	//   ....[231]....
        /*0f6c*/ 	.word	0x0000b3f0
        /*0f70*/ 	.word	0x00000000
        /*0f74*/ 	.word	0x00000218
        /*0f78*/ 	.short	0x010a
        /*0f7a*/ 	.byte	0xff
	.zero		1


	//   ....[232]....
        /*0f7c*/ 	.word	0x0000b450
        /*0f80*/ 	.word	0x00000000
        /*0f84*/ 	.word	0x00000210
        /*0f88*/ 	.short	0x010a
        /*0f8a*/ 	.byte	0xff
	.zero		1


	//   ....[233]....
        /*0f8c*/ 	.word	0x0000b4a0
        /*0f90*/ 	.word	0x00000003
        /*0f94*/ 	.word	0x00000230
        /*0f98*/ 	.short	0x010a
        /*0f9a*/ 	.byte	0xff
	.zero		1


	//   ....[234]....
        /*0f9c*/ 	.word	0x0000b4f0
        /*0fa0*/ 	.word	0x00000003
        /*0fa4*/ 	.word	0x00000200
        /*0fa8*/ 	.short	0x010a
        /*0faa*/ 	.byte	0xff
	.zero		1


	//   ....[235]....
        /*0fac*/ 	.word	0x0000b540
        /*0fb0*/ 	.word	0x000000a1
        /*0fb4*/ 	.word	0x00000250
        /*0fb8*/ 	.short	0x010a
        /*0fba*/ 	.byte	0xff
	.zero		1


	//   ....[236]....
        /*0fbc*/ 	.word	0x0000b590
        /*0fc0*/ 	.word	0x000000c5
        /*0fc4*/ 	.word	0x00000200
        /*0fc8*/ 	.short	0x010a
        /*0fca*/ 	.byte	0xff
	.zero		1


	//----- nvinfo : EIATTR_NUM_MBARRIERS
	.align		4
.L_47:
        /*0fcc*/ 	.byte	0x03, 0x38
        /*0fce*/ 	.short	0x0057


	//----- nvinfo : EIATTR_EXIT_INSTR_OFFSETS
	.align		4
        /*0fd0*/ 	.byte	0x04, 0x1c
        /*0fd2*/ 	.short	(.L_49 - .L_48)


	//   ....[0]....
.L_48:
        /*0fd4*/ 	.word	0x00003de0


	//   ....[1]....
        /*0fd8*/ 	.word	0x000042d0


	//   ....[2]....
        /*0fdc*/ 	.word	0x00004330


	//   ....[3]....
        /*0fe0*/ 	.word	0x00005560


	//   ....[4]....
        /*0fe4*/ 	.word	0x00006360


	//   ....[5]....
        /*0fe8*/ 	.word	0x000063a0


	//   ....[6]....
        /*0fec*/ 	.word	0x0000a080


	//----- nvinfo : EIATTR_MAX_THREADS
	.align		4
.L_49:
        /*0ff0*/ 	.byte	0x04, 0x05
        /*0ff2*/ 	.short	(.L_51 - .L_50)
.L_50:
        /*0ff4*/ 	.word	0x00000100
        /*0ff8*/ 	.word	0x00000001
        /*0ffc*/ 	.word	0x00000001


	//----- nvinfo : EIATTR_CRS_STACK_SIZE
	.align		4
.L_51:
        /*1000*/ 	.byte	0x04, 0x1e
        /*1002*/ 	.short	(.L_53 - .L_52)
.L_52:
        /*1004*/ 	.word	0x00000000


	//----- nvinfo : EIATTR_CBANK_PARAM_SIZE
	.align		4
.L_53:
        /*1008*/ 	.byte	0x03, 0x19
        /*100a*/ 	.short	0x0800


	//----- nvinfo : EIATTR_PARAM_CBANK
	.align		4
        /*100c*/ 	.byte	0x04, 0x0a
        /*100e*/ 	.short	(.L_55 - .L_54)
	.align		4
.L_54:
        /*1010*/ 	.word	index@(.nv.constant0._ZN7cutlass13device_kernelINS_4gemm6kernel13GemmUniversalIN4cute5tupleIJiiiiEEENS1_10collective13CollectiveMmaINS1_35MainloopSm100TmaUmmaWarpSpecializedILi32ELi2ELi4ENS5_IJNS4_1CILi2EEESB_NSA_ILi1EEEEEEEENS5_IJNSA_ILi256EEENSA_ILi128EEENSA_ILi32EEEEEENS_12float_e5m2_tENS5_IJlSC_lEEESJ_SK_NS4_8TiledMMAINS4_8MMA_AtomIJNS4_10MMA_TraitsINS4_25SM100_MMA_F8F6F4_2x1SM_SSEJSJ_SJ_fSF_SG_NS4_17integral_constantINS4_4UMMA5MajorELSR_0EEESS_NSP_INSQ_7ScaleInELST_0EEESU_EEEEEENS4_6LayoutINS5_IJSC_SC_SC_EEENS5_IJNSA_ILi0EEESZ_SZ_EEEEENS5_IJNS4_10UnderscoreES12_S12_EEEEENS4_28SM100_TMA_2SM_LOAD_MULTICASTENS4_14ComposedLayoutINS4_7SwizzleILi1ELi4ELi3EEENS4_18smem_ptr_flag_bitsILi8EEENSX_INS5_IJNSA_ILi8EEESH_EEENS5_IJSH_SC_EEEEEEEvNS4_8identityENS4_18SM100_TMA_2SM_LOADES1F_vS1G_EENS_8epilogue10collective18CollectiveEpilogueINS1J_23Sm100TmaWarpSpecializedILi2ELi2ELi64ELb0ELb0EEEJNS5_IJSG_SG_SH_EEENS5_IJNSX_ISG_SC_EENSX_INSA_ILi64EEESC_EEEEESJ_SK_SJ_SK_NS1J_6fusion15FusionCallbacksIS1N_NS1T_17LinearCombinationISJ_fSJ_fLNS_15FloatRoundStyleE2EEES1O_S1S_JEEENS4_5SM1004TMEM4LOAD26SM100_TMEM_LOAD_32dp32b64xENS4_13SM90_TMA_LOADENS16_INS17_ILi2ELi4ELi3EEES1A_NSX_INS5_IJS1B_S1Q_EEENS5_IJS1Q_SC_EEEEEEENS4_39AutoVectorizingCopyWithAssumedAlignmentILi128EEENS4_14SM90_TMA_STOREES28_S2A_S2A_EEEvvEEEEvNT_6ParamsE)
        /*1014*/ 	.short	0x0380
        /*1016*/ 	.short	0x0800


	//----- nvinfo : EIATTR_SW_WAR
	.align		4
.L_55:
        /*1018*/ 	.byte	0x04, 0x36
        /*101a*/ 	.short	(.L_57 - .L_56)
.L_56:
        /*101c*/ 	.word	0x00000008
.L_57:


//--------------------- .nv.callgraph             --------------------------
	.section	.nv.callgraph,"",@"SHT_CUDA_CALLGRAPH"
	.align	4
	.sectionentsize	8
	.align		4
        /*0000*/ 	.word	0x00000000
	.align		4
        /*0004*/ 	.word	0xffffffff
	.align		4
        /*0008*/ 	.word	index@(_ZN7cutlass13device_kernelINS_4gemm6kernel13GemmUniversalIN4cute5tupleIJiiiiEEENS1_10collective13CollectiveMmaINS1_35MainloopSm100TmaUmmaWarpSpecializedILi32ELi2ELi4ENS5_IJNS4_1CILi2EEESB_NSA_ILi1EEEEEEEENS5_IJNSA_ILi256EEENSA_ILi128EEENSA_ILi32EEEEEENS_12float_e5m2_tENS5_IJlSC_lEEESJ_SK_NS4_8TiledMMAINS4_8MMA_AtomIJNS4_10MMA_TraitsINS4_25SM100_MMA_F8F6F4_2x1SM_SSEJSJ_SJ_fSF_SG_NS4_17integral_constantINS4_4UMMA5MajorELSR_0EEESS_NSP_INSQ_7ScaleInELST_0EEESU_EEEEEENS4_6LayoutINS5_IJSC_SC_SC_EEENS5_IJNSA_ILi0EEESZ_SZ_EEEEENS5_IJNS4_10UnderscoreES12_S12_EEEEENS4_28SM100_TMA_2SM_LOAD_MULTICASTENS4_14ComposedLayoutINS4_7SwizzleILi1ELi4ELi3EEENS4_18smem_ptr_flag_bitsILi8EEENSX_INS5_IJNSA_ILi8EEESH_EEENS5_IJSH_SC_EEEEEEEvNS4_8identityENS4_18SM100_TMA_2SM_LOADES1F_vS1G_EENS_8epilogue10collective18CollectiveEpilogueINS1J_23Sm100TmaWarpSpecializedILi2ELi2ELi64ELb0ELb0EEEJNS5_IJSG_SG_SH_EEENS5_IJNSX_ISG_SC_EENSX_INSA_ILi64EEESC_EEEEESJ_SK_SJ_SK_NS1J_6fusion15FusionCallbacksIS1N_NS1T_17LinearCombinationISJ_fSJ_fLNS_15FloatRoundStyleE2EEES1O_S1S_JEEENS4_5SM1004TMEM4LOAD26SM100_TMEM_LOAD_32dp32b64xENS4_13SM90_TMA_LOADENS16_INS17_ILi2ELi4ELi3EEES1A_NSX_INS5_IJS1B_S1Q_EEENS5_IJS1Q_SC_EEEEEEENS4_39AutoVectorizingCopyWithAssumedAlignmentILi128EEENS4_14SM90_TMA_STOREES28_S2A_S2A_EEEvvEEEEvNT_6ParamsE)
	.align		4
        /*000c*/ 	.word	index@(__assertfail)
	.align		4
        /*0010*/ 	.word	0x00000000
	.align		4
        /*0014*/ 	.word	0xfffffffe
	.align		4
        /*0018*/ 	.word	0x00000000
	.align		4
        /*001c*/ 	.word	0xfffffffd
	.align		4
        /*0020*/ 	.word	0x00000000
	.align		4
        /*0024*/ 	.word	0xfffffffc


//--------------------- .nv.constant4             --------------------------
	.section	.nv.constant4,"a",@progbits
	.align	8
	.align		8
.nv.constant4:
        /*0000*/ 	.dword	__assertfail
	.align		8
        /*0008*/ 	.dword	__unnamed_1
	.align		8
        /*0010*/ 	.dword	__unnamed_2
	.align		8
        /*0018*/ 	.dword	_ZN40_INTERNAL_76473b88_4_k_cu_4c55dd4c_306724cuda3std3__45__cpo5beginE
	.align		8
        /*0020*/ 	.dword	_ZN40_INTERNAL_76473b88_4_k_cu_4c55dd4c_306724cuda3std3__45__cpo3endE
	.align		8
        /*0028*/ 	.dword	_ZN40_INTERNAL_76473b88_4_k_cu_4c55dd4c_306724cuda3std3__45__cpo6cbeginE
	.align		8
        /*0030*/ 	.dword	_ZN40_INTERNAL_76473b88_4_k_cu_4c55dd4c_306724cuda3std3__45__cpo4cendE
	.align		8
        /*0038*/ 	.dword	_ZN40_INTERNAL_76473b88_4_k_cu_4c55dd4c_306724cuda3std3__442_GLOBAL__N__76473b88_4_k_cu_4c55dd4c_306726ignoreE
	.align		8
        /*0040*/ 	.dword	_ZN40_INTERNAL_76473b88_4_k_cu_4c55dd4c_306724cuda3std3__419piecewise_constructE
	.align		8
        /*0048*/ 	.dword	_ZN40_INTERNAL_76473b88_4_k_cu_4c55dd4c_306724cuda3std3__48in_placeE
	.align		8
        /*0050*/ 	.dword	_ZN40_INTERNAL_76473b88_4_k_cu_4c55dd4c_306724cuda3std6ranges3__45__cpo4swapE
	.align		8
        /*0058*/ 	.dword	_ZN40_INTERNAL_76473b88_4_k_cu_4c55dd4c_306724cuda3std6ranges3__45__cpo9iter_moveE
	.align		8
        /*0060*/ 	.dword	_ZN40_INTERNAL_76473b88_4_k_cu_4c55dd4c_306724cute7productE
	.align		8
        /*0068*/ 	.dword	_ZN40_INTERNAL_76473b88_4_k_cu_4c55dd4c_306724cute1_E
	.align		8
        /*0070*/ 	.dword	$str$25
	.align		8
        /*0078*/ 	.dword	$str$26
	.align		8
        /*0080*/ 	.dword	$str$27
	.align		8
        /*0088*/ 	.dword	$str$28


//--------------------- .text._ZN7cutlass13device_kernelINS_4gemm6kernel13GemmUniversalIN4cute5tupleIJiiiiEEENS1_10collective13CollectiveMmaINS1_35MainloopSm100TmaUmmaWarpSpecializedILi32ELi2ELi4ENS5_IJNS4_1CILi2EEESB_NSA_ILi1EEEEEEEENS5_IJNSA_ILi256EEENSA_ILi128EEENSA_ILi32EEEEEENS_12float_e5m2_tENS5_IJlSC_lEEESJ_SK_NS4_8TiledMMAINS4_8MMA_AtomIJNS4_10MMA_TraitsINS4_25SM100_MMA_F8F6F4_2x1SM_SSEJSJ_SJ_fSF_SG_NS4_17integral_constantINS4_4UMMA5MajorELSR_0EEESS_NSP_INSQ_7ScaleInELST_0EEESU_EEEEEENS4_6LayoutINS5_IJSC_SC_SC_EEENS5_IJNSA_ILi0EEESZ_SZ_EEEEENS5_IJNS4_10UnderscoreES12_S12_EEEEENS4_28SM100_TMA_2SM_LOAD_MULTICASTENS4_14ComposedLayoutINS4_7SwizzleILi1ELi4ELi3EEENS4_18smem_ptr_flag_bitsILi8EEENSX_INS5_IJNSA_ILi8EEESH_EEENS5_IJSH_SC_EEEEEEEvNS4_8identityENS4_18SM100_TMA_2SM_LOADES1F_vS1G_EENS_8epilogue10collective18CollectiveEpilogueINS1J_23Sm100TmaWarpSpecializedILi2ELi2ELi64ELb0ELb0EEEJNS5_IJSG_SG_SH_EEENS5_IJNSX_ISG_SC_EENSX_INSA_ILi64EEESC_EEEEESJ_SK_SJ_SK_NS1J_6fusion15FusionCallbacksIS1N_NS1T_17LinearCombinationISJ_fSJ_fLNS_15FloatRoundStyleE2EEES1O_S1S_JEEENS4_5SM1004TMEM4LOAD26SM100_TMEM_LOAD_32dp32b64xENS4_13SM90_TMA_LOADENS16_INS17_ILi2ELi4ELi3EEES1A_NSX_INS5_IJS1B_S1Q_EEENS5_IJS1Q_SC_EEEEEEENS4_39AutoVectorizingCopyWithAssumedAlignmentILi128EEENS4_14SM90_TMA_STOREES28_S2A_S2A_EEEvvEEEEvNT_6ParamsE --------------------------
	.section	.text._ZN7cutlass13device_kernelINS_4gemm6kernel13GemmUniversalIN4cute5tupleIJiiiiEEENS1_10collective13CollectiveMmaINS1_35MainloopSm100TmaUmmaWarpSpecializedILi32ELi2ELi4ENS5_IJNS4_1CILi2EEESB_NSA_ILi1EEEEEEEENS5_IJNSA_ILi256EEENSA_ILi128EEENSA_ILi32EEEEEENS_12float_e5m2_tENS5_IJlSC_lEEESJ_SK_NS4_8TiledMMAINS4_8MMA_AtomIJNS4_10MMA_TraitsINS4_25SM100_MMA_F8F6F4_2x1SM_SSEJSJ_SJ_fSF_SG_NS4_17integral_constantINS4_4UMMA5MajorELSR_0EEESS_NSP_INSQ_7ScaleInELST_0EEESU_EEEEEENS4_6LayoutINS5_IJSC_SC_SC_EEENS5_IJNSA_ILi0EEESZ_SZ_EEEEENS5_IJNS4_10UnderscoreES12_S12_EEEEENS4_28SM100_TMA_2SM_LOAD_MULTICASTENS4_14ComposedLayoutINS4_7SwizzleILi1ELi4ELi3EEENS4_18smem_ptr_flag_bitsILi8EEENSX_INS5_IJNSA_ILi8EEESH_EEENS5_IJSH_SC_EEEEEEEvNS4_8identityENS4_18SM100_TMA_2SM_LOADES1F_vS1G_EENS_8epilogue10collective18CollectiveEpilogueINS1J_23Sm100TmaWarpSpecializedILi2ELi2ELi64ELb0ELb0EEEJNS5_IJSG_SG_SH_EEENS5_IJNSX_ISG_SC_EENSX_INSA_ILi64EEESC_EEEEESJ_SK_SJ_SK_NS1J_6fusion15FusionCallbacksIS1N_NS1T_17LinearCombinationISJ_fSJ_fLNS_15FloatRoundStyleE2EEES1O_S1S_JEEENS4_5SM1004TMEM4LOAD26SM100_TMEM_LOAD_32dp32b64xENS4_13SM90_TMA_LOADENS16_INS17_ILi2ELi4ELi3EEES1A_NSX_INS5_IJS1B_S1Q_EEENS5_IJS1Q_SC_EEEEEEENS4_39AutoVectorizingCopyWithAssumedAlignmentILi128EEENS4_14SM90_TMA_STOREES28_S2A_S2A_EEEvvEEEEvNT_6ParamsE,"ax",@progbits
	.align	128
.text._ZN7cutlass13device_kernelINS_4gemm6kernel13GemmUniversalIN4cute5tupleIJiiiiEEENS1_10collective13CollectiveMmaINS1_35MainloopSm100TmaUmmaWarpSpecializedILi32ELi2ELi4ENS5_IJNS4_1CILi2EEESB_NSA_ILi1EEEEEEEENS5_IJNSA_ILi256EEENSA_ILi128EEENSA_ILi32EEEEEENS_12float_e5m2_tENS5_IJlSC_lEEESJ_SK_NS4_8TiledMMAINS4_8MMA_AtomIJNS4_10MMA_TraitsINS4_25SM100_MMA_F8F6F4_2x1SM_SSEJSJ_SJ_fSF_SG_NS4_17integral_constantINS4_4UMMA5MajorELSR_0EEESS_NSP_INSQ_7ScaleInELST_0EEESU_EEEEEENS4_6LayoutINS5_IJSC_SC_SC_EEENS5_IJNSA_ILi0EEESZ_SZ_EEEEENS5_IJNS4_10UnderscoreES12_S12_EEEEENS4_28SM100_TMA_2SM_LOAD_MULTICASTENS4_14ComposedLayoutINS4_7SwizzleILi1ELi4ELi3EEENS4_18smem_ptr_flag_bitsILi8EEENSX_INS5_IJNSA_ILi8EEESH_EEENS5_IJSH_SC_EEEEEEEvNS4_8identityENS4_18SM100_TMA_2SM_LOADES1F_vS1G_EENS_8epilogue10collective18CollectiveEpilogueINS1J_23Sm100TmaWarpSpecializedILi2ELi2ELi64ELb0ELb0EEEJNS5_IJSG_SG_SH_EEENS5_IJNSX_ISG_SC_EENSX_INSA_ILi64EEESC_EEEEESJ_SK_SJ_SK_NS1J_6fusion15FusionCallbacksIS1N_NS1T_17LinearCombinationISJ_fSJ_fLNS_15FloatRoundStyleE2EEES1O_S1S_JEEENS4_5SM1004TMEM4LOAD26SM100_TMEM_LOAD_32dp32b64xENS4_13SM90_TMA_LOADENS16_INS17_ILi2ELi4ELi3EEES1A_NSX_INS5_IJS1B_S1Q_EEENS5_IJS1Q_SC_EEEEEEENS4_39AutoVectorizingCopyWithAssumedAlignmentILi128EEENS4_14SM90_TMA_STOREES28_S2A_S2A_EEEvvEEEEvNT_6ParamsE:
        .type           _ZN7cutlass13device_kernelINS_4gemm6kernel13GemmUniversalIN4cute5tupleIJiiiiEEENS1_10collective13CollectiveMmaINS1_35MainloopSm100TmaUmmaWarpSpecializedILi32ELi2ELi4ENS5_IJNS4_1CILi2EEESB_NSA_ILi1EEEEEEEENS5_IJNSA_ILi256EEENSA_ILi128EEENSA_ILi32EEEEEENS_12float_e5m2_tENS5_IJlSC_lEEESJ_SK_NS4_8TiledMMAINS4_8MMA_AtomIJNS4_10MMA_TraitsINS4_25SM100_MMA_F8F6F4_2x1SM_SSEJSJ_SJ_fSF_SG_NS4_17integral_constantINS4_4UMMA5MajorELSR_0EEESS_NSP_INSQ_7ScaleInELST_0EEESU_EEEEEENS4_6LayoutINS5_IJSC_SC_SC_EEENS5_IJNSA_ILi0EEESZ_SZ_EEEEENS5_IJNS4_10UnderscoreES12_S12_EEEEENS4_28SM100_TMA_2SM_LOAD_MULTICASTENS4_14ComposedLayoutINS4_7SwizzleILi1ELi4ELi3EEENS4_18smem_ptr_flag_bitsILi8EEENSX_INS5_IJNSA_ILi8EEESH_EEENS5_IJSH_SC_EEEEEEEvNS4_8identityENS4_18SM100_TMA_2SM_LOADES1F_vS1G_EENS_8epilogue10collective18CollectiveEpilogueINS1J_23Sm100TmaWarpSpecializedILi2ELi2ELi64ELb0ELb0EEEJNS5_IJSG_SG_SH_EEENS5_IJNSX_ISG_SC_EENSX_INSA_ILi64EEESC_EEEEESJ_SK_SJ_SK_NS1J_6fusion15FusionCallbacksIS1N_NS1T_17LinearCombinationISJ_fSJ_fLNS_15FloatRoundStyleE2EEES1O_S1S_JEEENS4_5SM1004TMEM4LOAD26SM100_TMEM_LOAD_32dp32b64xENS4_13SM90_TMA_LOADENS16_INS17_ILi2ELi4ELi3EEES1A_NSX_INS5_IJS1B_S1Q_EEENS5_IJS1Q_SC_EEEEEEENS4_39AutoVectorizingCopyWithAssumedAlignmentILi128EEENS4_14SM90_TMA_STOREES28_S2A_S2A_EEEvvEEEEvNT_6ParamsE,@function
        .size           _ZN7cutlass13device_kernelINS_4gemm6kernel13GemmUniversalIN4cute5tupleIJiiiiEEENS1_10collective13CollectiveMmaINS1_35MainloopSm100TmaUmmaWarpSpecializedILi32ELi2ELi4ENS5_IJNS4_1CILi2EEESB_NSA_ILi1EEEEEEEENS5_IJNSA_ILi256EEENSA_ILi128EEENSA_ILi32EEEEEENS_12float_e5m2_tENS5_IJlSC_lEEESJ_SK_NS4_8TiledMMAINS4_8MMA_AtomIJNS4_10MMA_TraitsINS4_25SM100_MMA_F8F6F4_2x1SM_SSEJSJ_SJ_fSF_SG_NS4_17integral_constantINS4_4UMMA5MajorELSR_0EEESS_NSP_INSQ_7ScaleInELST_0EEESU_EEEEEENS4_6LayoutINS5_IJSC_SC_SC_EEENS5_IJNSA_ILi0EEESZ_SZ_EEEEENS5_IJNS4_10UnderscoreES12_S12_EEEEENS4_28SM100_TMA_2SM_LOAD_MULTICASTENS4_14ComposedLayoutINS4_7SwizzleILi1ELi4ELi3EEENS4_18smem_ptr_flag_bitsILi8EEENSX_INS5_IJNSA_ILi8EEESH_EEENS5_IJSH_SC_EEEEEEEvNS4_8identityENS4_18SM100_TMA_2SM_LOADES1F_vS1G_EENS_8epilogue10collective18CollectiveEpilogueINS1J_23Sm100TmaWarpSpecializedILi2ELi2ELi64ELb0ELb0EEEJNS5_IJSG_SG_SH_EEENS5_IJNSX_ISG_SC_EENSX_INSA_ILi64EEESC_EEEEESJ_SK_SJ_SK_NS1J_6fusion15FusionCallbacksIS1N_NS1T_17LinearCombinationISJ_fSJ_fLNS_15FloatRoundStyleE2EEES1O_S1S_JEEENS4_5SM1004TMEM4LOAD26SM100_TMEM_LOAD_32dp32b64xENS4_13SM90_TMA_LOADENS16_INS17_ILi2ELi4ELi3EEES1A_NSX_INS5_IJS1B_S1Q_EEENS5_IJS1Q_SC_EEEEEEENS4_39AutoVectorizingCopyWithAssumedAlignmentILi128EEENS4_14SM90_TMA_STOREES28_S2A_S2A_EEEvvEEEEvNT_6ParamsE,(.L_x_249 - _ZN7cutlass13device_kernelINS_4gemm6kernel13GemmUniversalIN4cute5tupleIJiiiiEEENS1_10collective13CollectiveMmaINS1_35MainloopSm100TmaUmmaWarpSpecializedILi32ELi2ELi4ENS5_IJNS4_1CILi2EEESB_NSA_ILi1EEEEEEEENS5_IJNSA_ILi256EEENSA_ILi128EEENSA_ILi32EEEEEENS_12float_e5m2_tENS5_IJlSC_lEEESJ_SK_NS4_8TiledMMAINS4_8MMA_AtomIJNS4_10MMA_TraitsINS4_25SM100_MMA_F8F6F4_2x1SM_SSEJSJ_SJ_fSF_SG_NS4_17integral_constantINS4_4UMMA5MajorELSR_0EEESS_NSP_INSQ_7ScaleInELST_0EEESU_EEEEEENS4_6LayoutINS5_IJSC_SC_SC_EEENS5_IJNSA_ILi0EEESZ_SZ_EEEEENS5_IJNS4_10UnderscoreES12_S12_EEEEENS4_28SM100_TMA_2SM_LOAD_MULTICASTENS4_14ComposedLayoutINS4_7SwizzleILi1ELi4ELi3EEENS4_18smem_ptr_flag_bitsILi8EEENSX_INS5_IJNSA_ILi8EEESH_EEENS5_IJSH_SC_EEEEEEEvNS4_8identityENS4_18SM100_TMA_2SM_LOADES1F_vS1G_EENS_8epilogue10collective18CollectiveEpilogueINS1J_23Sm100TmaWarpSpecializedILi2ELi2ELi64ELb0ELb0EEEJNS5_IJSG_SG_SH_EEENS5_IJNSX_ISG_SC_EENSX_INSA_ILi64EEESC_EEEEESJ_SK_SJ_SK_NS1J_6fusion15FusionCallbacksIS1N_NS1T_17LinearCombinationISJ_fSJ_fLNS_15FloatRoundStyleE2EEES1O_S1S_JEEENS4_5SM1004TMEM4LOAD26SM100_TMEM_LOAD_32dp32b64xENS4_13SM90_TMA_LOADENS16_INS17_ILi2ELi4ELi3EEES1A_NSX_INS5_IJS1B_S1Q_EEENS5_IJS1Q_SC_EEEEEEENS4_39AutoVectorizingCopyWithAssumedAlignmentILi128EEENS4_14SM90_TMA_STOREES28_S2A_S2A_EEEvvEEEEvNT_6ParamsE)
        .other          _ZN7cutlass13device_kernelINS_4gemm6kernel13GemmUniversalIN4cute5tupleIJiiiiEEENS1_10collective13CollectiveMmaINS1_35MainloopSm100TmaUmmaWarpSpecializedILi32ELi2ELi4ENS5_IJNS4_1CILi2EEESB_NSA_ILi1EEEEEEEENS5_IJNSA_ILi256EEENSA_ILi128EEENSA_ILi32EEEEEENS_12float_e5m2_tENS5_IJlSC_lEEESJ_SK_NS4_8TiledMMAINS4_8MMA_AtomIJNS4_10MMA_TraitsINS4_25SM100_MMA_F8F6F4_2x1SM_SSEJSJ_SJ_fSF_SG_NS4_17integral_constantINS4_4UMMA5MajorELSR_0EEESS_NSP_INSQ_7ScaleInELST_0EEESU_EEEEEENS4_6LayoutINS5_IJSC_SC_SC_EEENS5_IJNSA_ILi0EEESZ_SZ_EEEEENS5_IJNS4_10UnderscoreES12_S12_EEEEENS4_28SM100_TMA_2SM_LOAD_MULTICASTENS4_14ComposedLayoutINS4_7SwizzleILi1ELi4ELi3EEENS4_18smem_ptr_flag_bitsILi8EEENSX_INS5_IJNSA_ILi8EEESH_EEENS5_IJSH_SC_EEEEEEEvNS4_8identityENS4_18SM100_TMA_2SM_LOADES1F_vS1G_EENS_8epilogue10collective18CollectiveEpilogueINS1J_23Sm100TmaWarpSpecializedILi2ELi2ELi64ELb0ELb0EEEJNS5_IJSG_SG_SH_EEENS5_IJNSX_ISG_SC_EENSX_INSA_ILi64EEESC_EEEEESJ_SK_SJ_SK_NS1J_6fusion15FusionCallbacksIS1N_NS1T_17LinearCombinationISJ_fSJ_fLNS_15FloatRoundStyleE2EEES1O_S1S_JEEENS4_5SM1004TMEM4LOAD26SM100_TMEM_LOAD_32dp32b64xENS4_13SM90_TMA_LOADENS16_INS17_ILi2ELi4ELi3EEES1A_NSX_INS5_IJS1B_S1Q_EEENS5_IJS1Q_SC_EEEEEEENS4_39AutoVectorizingCopyWithAssumedAlignmentILi128EEENS4_14SM90_TMA_STOREES28_S2A_S2A_EEEvvEEEEvNT_6ParamsE,@"STO_CUDA_ENTRY STV_DEFAULT"
_ZN7cutlass13device_kernelINS_4gemm6kernel13GemmUniversalIN4cute5tupleIJiiiiEEENS1_10collective13CollectiveMmaINS1_35MainloopSm100TmaUmmaWarpSpecializedILi32ELi2ELi4ENS5_IJNS4_1CILi2EEESB_NSA_ILi1EEEEEEEENS5_IJNSA_ILi256EEENSA_ILi128EEENSA_ILi32EEEEEENS_12float_e5m2_tENS5_IJlSC_lEEESJ_SK_NS4_8TiledMMAINS4_8MMA_AtomIJNS4_10MMA_TraitsINS4_25SM100_MMA_F8F6F4_2x1SM_SSEJSJ_SJ_fSF_SG_NS4_17integral_constantINS4_4UMMA5MajorELSR_0EEESS_NSP_INSQ_7ScaleInELST_0EEESU_EEEEEENS4_6LayoutINS5_IJSC_SC_SC_EEENS5_IJNSA_ILi0EEESZ_SZ_EEEEENS5_IJNS4_10UnderscoreES12_S12_EEEEENS4_28SM100_TMA_2SM_LOAD_MULTICASTENS4_14ComposedLayoutINS4_7SwizzleILi1ELi4ELi3EEENS4_18smem_ptr_flag_bitsILi8EEENSX_INS5_IJNSA_ILi8EEESH_EEENS5_IJSH_SC_EEEEEEEvNS4_8identityENS4_18SM100_TMA_2SM_LOADES1F_vS1G_EENS_8epilogue10collective18CollectiveEpilogueINS1J_23Sm100TmaWarpSpecializedILi2ELi2ELi64ELb0ELb0EEEJNS5_IJSG_SG_SH_EEENS5_IJNSX_ISG_SC_EENSX_INSA_ILi64EEESC_EEEEESJ_SK_SJ_SK_NS1J_6fusion15FusionCallbacksIS1N_NS1T_17LinearCombinationISJ_fSJ_fLNS_15FloatRoundStyleE2EEES1O_S1S_JEEENS4_5SM1004TMEM4LOAD26SM100_TMEM_LOAD_32dp32b64xENS4_13SM90_TMA_LOADENS16_INS17_ILi2ELi4ELi3EEES1A_NSX_INS5_IJS1B_S1Q_EEENS5_IJS1Q_SC_EEEEEEENS4_39AutoVectorizingCopyWithAssumedAlignmentILi128EEENS4_14SM90_TMA_STOREES28_S2A_S2A_EEEvvEEEEvNT_6ParamsE:
[----:B------:R-:W1:Y:S01]  /*0000*/  LDC R1, c[0x0][0x37c] ;  /* 0x0000df00ff017b82 */ /* 0x000e620000000800 */
[----:B------:R-:W2:Y:S01]  /*0010*/  S2R R170, SR_TID.X ;  /* 0x0000000000aa7919 */ /* 0x000ea20000002100 */
[----:B------:R-:W3:Y:S06]  /*0020*/  LDCU.64 UR8, c[0x0][0x890] ;  /* 0x00011200ff0877ac */ /* 0x000eec0008000a00 */
[----:B------:R-:W4:Y:S01]  /*0030*/  S2UR UR48, SR_CgaCtaId ;  /* 0x00000000003079c3 */ /* 0x000f220000008800 */
[----:B------:R-:W-:Y:S02]  /*0040*/  PRMT R158, RZ, 0x7610, R158 ;  /* 0x00007610ff9e7816 */ /* 0x000fe4000000009e */
[----:B------:R-:W-:Y:S01]  /*0050*/  ELECT P1, URZ, PT ;  /* 0x0000000000ff782f */ /* 0x000fe20003820000 */
[----:B---3--:R-:W-:-:S04]  /*0060*/  UISETP.NE.U32.AND UP0, UPT, UR8, URZ, UPT ;  /* 0x000000ff0800728c */ /* 0x008fc8000bf05070 */
[----:B------:R-:W-:Y:S02]  /*0070*/  UISETP.NE.AND.EX UP0, UPT, UR9, URZ, UPT, UP0 ;  /* 0x000000ff0900728c */ /* 0x000fe4000bf05300 */
[----:B----4-:R-:W-:Y:S02]  /*0080*/  ULOP3.LUT UR29, UR48, 0x1, URZ, 0xc0, !UPT ;  /* 0x00000001301d7892 */ /* 0x010fe4000f8ec0ff */
[----:B------:R-:W-:Y:S01]  /*0090*/  ULOP3.LUT UR30, UR48, 0x1, URZ, 0x3c, !UPT ;  /* 0x00000001301e7892 */ /* 0x000fe2000f8e3cff */
[----:B--2---:R-:W-:-:S05]  /*00a0*/  SHF.R.U32.HI R159, RZ, 0x5, R170 ;  /* 0x00000005ff9f7819 */ /* 0x004fca00000116aa */
[----:B------:R-:W2:Y:S02]  /*00b0*/  SHFL.IDX PT, R0, R159, RZ, 0x1f ;  /* 0x00001fff9f007589 */ /* 0x000ea400000e0000 */
[----:B--2---:R-:W-:Y:S01]  /*00c0*/  R2UR UR13, R0 ;  /* 0x00000000000d72ca */ /* 0x004fe200000e0000 */
[----:B-1----:R-:W-:-:S14]  /*00d0*/  BRA.U UP0, `(.L_x_0) ;  /* 0x0000000100307547 */ /* 0x002fdc000b800000 */
[----:B------:R-:W1:Y:S02]  /*00e0*/  LDCU.64 UR4, c[0x0][0x888] ;  /* 0x00011100ff0477ac */ /* 0x000e640008000a00 */
[----:B-1----:R-:W-:-:S04]  /*00f0*/  UISETP.NE.U32.AND UP0, UPT, UR4, URZ, UPT ;  /* 0x000000ff0400728c */ /* 0x002fc8000bf05070 */
[----:B------:R-:W-:-:S09]  /*0100*/  UISETP.NE.AND.EX UP0, UPT, UR5, URZ, UPT, UP0 ;  /* 0x000000ff0500728c */ /* 0x000fd2000bf05300 */
[----:B------:R-:W-:Y:S05]  /*0110*/  BRA.U !UP0, `(.L_x_1) ;  /* 0x0000000108147547 */ /* 0x000fea000b800000 */
[----:B------:R-:W1:Y:S01]  /*0120*/  LDC.64 R2, c[0x0][0x888] ;  /* 0x00022200ff027b82 */ /* 0x000e620000000a00 */
[----:B------:R-:W1:Y:S02]  /*0130*/  LDCU.64 UR4, c[0x0][0x358] ;  /* 0x00006b00ff0477ac */ /* 0x000e640008000a00 */
[----:B-1----:R1:W5:Y:S01]  /*0140*/  LDG.E R73, desc[UR4][R2.64] ;  /* 0x0000000402497981 */ /* 0x002362000c1e1900 */
[----:B------:R-:W-:Y:S01]  /*0150*/  HFMA2 R158, -RZ, RZ, 0, 5.9604644775390625e-08 ;  /* 0x00000001ff9e7431 */ /* 0x000fe200000001ff */
[----:B------:R-:W-:Y:S05]  /*0160*/  BRA `(.L_x_0) ;  /* 0x00000000000c7947 */ /* 0x000fea0003800000 */
.L_x_1:
[----:B------:R-:W1:Y:S01]  /*0170*/  LDCU UR4, c[0x0][0x880] ;  /* 0x00011000ff0477ac */ /* 0x000e620008000800 */
[----:B------:R-:W-:Y:S01]  /*0180*/  HFMA2 R158, -RZ, RZ, 0, 5.9604644775390625e-08 ;  /* 0x00000001ff9e7431 */ /* 0x000fe200000001ff */
[----:B-1----:R-:W-:-:S07]  /*0190*/  MOV R73, UR4 ;  /* 0x0000000400497c02 */ /* 0x002fce0008000f00 */
.L_x_0:
[----:B------:R-:W2:Y:S02]  /*01a0*/  LDCU.64 UR4, c[0x0][0x8b0] ;  /* 0x00011600ff0477ac */ /* 0x000ea40008000a00 */
[----:B--2---:R-:W-:-:S04]  /*01b0*/  UISETP.NE.U32.AND UP0, UPT, UR4, URZ, UPT ;  /* 0x000000ff0400728c */ /* 0x004fc8000bf05070 */
[----:B------:R-:W-:-:S09]  /*01c0*/  UISETP.NE.AND.EX UP0, UPT, UR5, URZ, UPT, UP0 ;  /* 0x000000ff0500728c */ /* 0x000fd2000bf05300 */
[----:B------:R-:W-:Y:S05]  /*01d0*/  BRA.U UP0, `(.L_x_2) ;  /* 0x0000000100287547 */ /* 0x000fea000b800000 */
[----:B------:R-:W2:Y:S02]  /*01e0*/  LDCU.64 UR4, c[0x0][0x8a8] ;  /* 0x00011500ff0477ac */ /* 0x000ea40008000a00 */
[----:B--2---:R-:W-:-:S04]  /*01f0*/  UISETP.NE.U32.AND UP0, UPT, UR4, URZ, UPT ;  /* 0x000000ff0400728c */ /* 0x004fc8000bf05070 */
[----:B------:R-:W-:-:S09]  /*0200*/  UISETP.NE.AND.EX UP0, UPT, UR5, URZ, UPT, UP0 ;  /* 0x000000ff0500728c */ /* 0x000fd2000bf05300 */
[----:B------:R-:W-:Y:S05]  /*0210*/  BRA.U !UP0, `(.L_x_3) ;  /* 0x0000000108107547 */ /* 0x000fea000b800000 */
[----:B------:R-:W2:Y:S01]  /*0220*/  LDC.64 R70, c[0x0][0x8a8] ;  /* 0x00022a00ff467b82 */ /* 0x000ea20000000a00 */
[----:B------:R-:W2:Y:S02]  /*0230*/  LDCU.64 UR4, c[0x0][0x358] ;  /* 0x00006b00ff0477ac */ /* 0x000ea40008000a00 */
[----:B--2---:R2:W5:Y:S01]  /*0240*/  LDG.E R70, desc[UR4][R70.64] ;  /* 0x0000000446467981 */ /* 0x004562000c1e1900 */
[----:B------:R-:W-:Y:S05]  /*0250*/  BRA `(.L_x_2) ;  /* 0x0000000000087947 */ /* 0x000fea0003800000 */
.L_x_3:
[----:B------:R-:W2:Y:S02]  /*0260*/  LDCU UR4, c[0x0][0x8a0] ;  /* 0x00011400ff0477ac */ /* 0x000ea40008000800 */
[----:B--2---:R-:W-:Y:S02]  /*0270*/  MOV R70, UR4 ;  /* 0x0000000400467c02 */ /* 0x004fe40008000f00 */
.L_x_2:
[----:B------:R-:W-:Y:S01]  /*0280*/  IMAD.U32 R0, RZ, RZ, UR13 ;  /* 0x0000000dff007e24 */ /* 0x000fe2000f8e00ff */
[----:B------:R-:W-:Y:S04]  /*0290*/  BSSY.RECONVERGENT B0, `(.L_x_4) ;  /* 0x000000c000007945 */ /* 0x000fe80003800200 */
[C---:B------:R-:W-:Y:S02]  /*02a0*/  ISETP.NE.OR P2, PT, R0.reuse, 0x1, !P1 ;  /* 0x000000010000780c */ /* 0x040fe40004f45670 */
[----:B------:R-:W-:-:S11]  /*02b0*/  ISETP.NE.OR P0, PT, R0, 0x3, !P1 ;  /* 0x000000030000780c */ /* 0x000fd60004f05670 */
[----:B------:R-:W-:Y:S05]  /*02c0*/  @P2 BRA `(.L_x_5) ;  /* 0x0000000000202947 */ /* 0x000fea0003800000 */
[----:B------:R-:W3:Y:S02]  /*02d0*/  LDCU.64 UR4, c[0x0][0x348] ;  /* 0x00006900ff0477ac */ /* 0x000ee40008000a00 */
[----:B---3--:R-:W-:Y:S02]  /*02e0*/  UIADD3 UR6, UP1, UPT, UR4, 0x80, URZ ;  /* 0x0000008004067890 */ /* 0x008fe4000ff3e0ff */
[----:B------:R-:W-:Y:S02]  /*02f0*/  UIADD3 UR4, UP0, UPT, UR4, 0x180, URZ ;  /* 0x0000018004047890 */ /* 0x000fe4000ff1e0ff */
[----:B------:R-:W-:Y:S02]  /*0300*/  UIADD3.X UR7, UPT, UPT, URZ, UR5, URZ, UP1, !UPT ;  /* 0x00000005ff077290 */ /* 0x000fe40008ffe4ff */
[----:B------:R-:W-:-:S07]  /*0310*/  UIADD3.X UR5, UPT, UPT, URZ, UR5, URZ, UP0, !UPT ;  /* 0x00000005ff057290 */ /* 0x000fce00087fe4ff */
[----:B------:R3:W-:Y:S02]  /*0320*/  UTMACCTL.PF [UR6] ;  /* 0x00000000060079b9 */ /* 0x0007e40008040000 */
[----:B------:R3:W-:Y:S02]  /*0330*/  UTMACCTL.PF [UR4] ;  /* 0x00000000040079b9 */ /* 0x0007e40008040000 */
[----:B---3--:R-:W-:Y:S01]  /*0340*/  NOP ;  /* 0x0000000000007918 */ /* 0x008fe20000000000 */
.L_x_5:
[----:B------:R-:W-:Y:S05]  /*0350*/  BSYNC.RECONVERGENT B0 ;  /* 0x0000000000007941 */ /* 0x000fea0003800200 */
.L_x_4:
[----:B------:R-:W-:Y:S04]  /*0360*/  BSSY.RECONVERGENT B0, `(.L_x_6) ;  /* 0x000000a000007945 */ /* 0x000fe80003800200 */
        /* <DEDUP_REMOVED lines=9> */
.L_x_7:
[----:B------:R-:W-:Y:S05]  /*0400*/  BSYNC.RECONVERGENT B0 ;  /* 0x0000000000007941 */ /* 0x000fea0003800200 */
.L_x_6:
[----:B------:R-:W3:Y:S01]  /*0410*/  LDCU.64 UR4, c[0x0][0x888] ;  /* 0x00011100ff0477ac */ /* 0x000ee20008000a00 */
[----:B------:R-:W-:Y:S02]  /*0420*/  UISETP.EQ.U32.AND UP1, UPT, UR8, URZ, UPT ;  /* 0x000000ff0800728c */ /* 0x000fe4000bf22070 */
[----:B------:R-:W-:Y:S02]  /*0430*/  UPLOP3.LUT UP3, UPT, UPT, UPT, UPT, 0x80, 0x8 ;  /* 0x000000000008789c */ /* 0x000fe40003f6f070 */
[----:B---3--:R-:W-:-:S04]  /*0440*/  UISETP.NE.U32.AND UP0, UPT, UR4, URZ, UPT ;  /* 0x000000ff0400728c */ /* 0x008fc8000bf05070 */
[----:B------:R-:W-:-:S04]  /*0450*/  UISETP.NE.AND.EX UP0, UPT, UR5, URZ, UPT, UP0 ;  /* 0x000000ff0500728c */ /* 0x000fc8000bf05300 */
[----:B------:R-:W-:-:S04]  /*0460*/  UISETP.EQ.OR.EX UP2, UPT, UR9, URZ, !UP0, UP1 ;  /* 0x000000ff0900728c */ /* 0x000fc8000c742710 */
[----:B------:R-:W-:-:S06]  /*0470*/  UP2UR UR4, UPR, URZ, 0x4 ;  /* 0x00000004ff047883 */ /* 0x000fcc0008000000 */
[----:B------:R-:W-:Y:S01]  /*0480*/  MOV R160, UR4 ;  /* 0x0000000400a07c02 */ /* 0x000fe20008000f00 */
[----:B------:R-:W-:Y:S06]  /*0490*/  BRA.U !UP2, `(.L_x_8) ;  /* 0x000000010a207547 */ /* 0x000fec000b800000 */
[----:B------:R-:W-:Y:S01]  /*04a0*/  UISETP.NE.U32.AND UP1, UPT, UR8, URZ, UPT ;  /* 0x000000ff0800728c */ /* 0x000fe2000bf25070 */
[----:B-----5:R-:W-:Y:S01]  /*04b0*/  FSETP.NEU.AND P0, PT, R73, RZ, PT ;  /* 0x000000ff4900720b */ /* 0x020fe20003f0d000 */
[----:B------:R-:W-:Y:S02]  /*04c0*/  USEL UR4, URZ, 0xffffffff, UP0 ;  /* 0xffffffffff047887 */ /* 0x000fe40008000000 */
[----:B------:R-:W-:-:S10]  /*04d0*/  UISETP.NE.AND.EX UP1, UPT, UR9, URZ, UPT, UP1 ;  /* 0x000000ff0900728c */ /* 0x000fd4000bf25310 */
[----:B------:R-:W-:Y:S01]  /*04e0*/  VOTEU.ANY UP0, P0 ;  /* 0x0000000000ff7886 */ /* 0x000fe20000000100 */
[----:B------:R-:W-:-:S04]  /*04f0*/  @!UP1 USEL UR4, URZ, 0xffffffff, UP0 ;  /* 0xffffffffff049887 */ /* 0x000fc80008000000 */
[----:B------:R-:W-:-:S04]  /*0500*/  ULOP3.LUT UR4, UR4, 0x1, URZ, 0xc0, !UPT ;  /* 0x0000000104047892 */ /* 0x000fc8000f8ec0ff */
[----:B------:R-:W-:-:S11]  /*0510*/  UISETP.NE.U32.AND UP3, UPT, UR4, 0x1, UPT ;  /* 0x000000010400788c */ /* 0x000fd6000bf65070 */
.L_x_8:
[----:B------:R-:W3:Y:S01]  /*0520*/  SHFL.IDX PT, R0, R159, RZ, 0x1f ;  /* 0x00001fff9f007589 */ /* 0x000ee200000e0000 */
[----:B------:R-:W-:-:S04]  /*0530*/  UISETP.NE.AND UP0, UPT, UR13, 0x2, UPT ;  /* 0x000000020d00788c */ /* 0x000fc8000bf05270 */
[----:B------:R-:W-:Y:S02]  /*0540*/  UISETP.EQ.AND UP1, UPT, UR29, URZ, !UP0 ;  /* 0x000000ff1d00728c */ /* 0x000fe4000c722270 */
[----:B------:R-:W-:-:S04]  /*0550*/  USEL UR43, URZ, 0x1, UP0 ;  /* 0x00000001ff2b7887 */ /* 0x000fc80008000000 */
[----:B------:R-:W-:Y:S02]  /*0560*/  PLOP3.LUT P3, PT, P1, PT, UP1, 0x80, 0x8 ;  /* 0x000000000008781c */ /* 0x000fe40000f6f018 */
[----:B---3--:R-:W-:-:S13]  /*0570*/  ISETP.NE.AND P0, PT, R0, RZ, PT ;  /* 0x000000ff0000720c */ /* 0x008fda0003f05270 */
[----:B------:R-:W-:Y:S05]  /*0580*/  @P0 BRA `(.L_x_9) ;  /* 0x0000000400400947 */ /* 0x000fea0003800000 */
[----:B------:R-:W-:Y:S01]  /*0590*/  ELECT P0, URZ, PT ;  /* 0x0000000000ff782f */ /* 0x000fe20003800000 */
[----:B------:R-:W-:-:S12]  /*05a0*/  BSSY.RECONVERGENT B0, `(.L_x_9) ;  /* 0x000004e000007945 */ /* 0x000fd80003800200 */
[----:B------:R-:W-:Y:S05]  /*05b0*/  @!P0 BRA `(.L_x_10) ;  /* 0x0000000400308947 */ /* 0x000fea0003800000 */
[----:B------:R-:W-:Y:S01]  /*05c0*/  UMOV UR4, 0x400 ;  /* 0x0000040000047882 */ /* 0x000fe20000000000 */
[----:B------:R-:W-:Y:S01]  /*05d0*/  UMOV UR8, 0x1 ;  /* 0x0000000100087882 */ /* 0x000fe20000000000 */
[----:B------:R-:W-:Y:S01]  /*05e0*/  UMOV UR6, 0x2 ;  /* 0x0000000200067882 */ /* 0x000fe20000000000 */
[----:B------:R-:W-:Y:S02]  /*05f0*/  ULEA UR4, UR48, UR4, 0x18 ;  /* 0x0000000430047291 */ /* 0x000fe4000f8ec0ff */
[----:B------:R-:W-:-:S04]  /*0600*/  UIADD3 UR8, UPT, UPT, -UR8, 0x100000, URZ ;  /* 0x0010000008087890 */ /* 0x000fc8000fffe1ff */
[----:B------:R-:W-:Y:S02]  /*0610*/  USHF.L.U32 UR9, UR8, 0xb, URZ ;  /* 0x0000000b08097899 */ /* 0x000fe400080006ff */
[----:B------:R-:W-:Y:S02]  /*0620*/  USHF.L.U32 UR8, UR8, 0x1, URZ ;  /* 0x0000000108087899 */ /* 0x000fe400080006ff */
[----:B------:R-:W-:-:S04]  /*0630*/  UIADD3 UR6, UPT, UPT, -UR6, 0x100000, URZ ;  /* 0x0010000006067890 */ /* 0x000fc8000fffe1ff */
[----:B------:R-:W-:Y:S02]  /*0640*/  USHF.L.U32 UR7, UR6, 0xb, URZ ;  /* 0x0000000b06077899 */ /* 0x000fe400080006ff */
[----:B------:R-:W-:Y:S01]  /*0650*/  USHF.L.U32 UR6, UR6, 0x1, URZ ;  /* 0x0000000106067899 */ /* 0x000fe200080006ff */
[----:B------:R-:W3:Y:S03]  /*0660*/  FENCE.VIEW.ASYNC.S ;  /* 0x00000000000073c6 */ /* 0x000ee60000000000 */
[----:B---3--:R3:W4:Y:S08]  /*0670*/  SYNCS.EXCH.64 URZ, [UR4], UR8 ;  /* 0x0000000804ff75b2 */ /* 0x0087300008000100 */
[----:B------:R3:W1:Y:S01]  /*0680*/  SYNCS.EXCH.64 URZ, [UR4+0x100], UR6 ;  /* 0x0001000604ff75b2 */ /* 0x0006620008000100 */
        /* <DEDUP_REMOVED lines=61> */
[----:B------:R3:W1:Y:S02]  /*0a60*/  SYNCS.EXCH.64 URZ, [UR4+0x1f8], UR6 ;  /* 0x0001f80604ff75b2 */ /* 0x0006640008000100 */
[----:B---34-:R-:W-:Y:S01]  /*0a70*/  NOP ;  /* 0x0000000000007918 */ /* 0x018fe20000000000 */
.L_x_10:
[----:B------:R-:W-:Y:S05]  /*0a80*/  BSYNC.RECONVERGENT B0 ;  /* 0x0000000000007941 */ /* 0x000fea0003800200 */
.L_x_9:
[----:B------:R-:W3:Y:S01]  /*0a90*/  SHFL.IDX PT, R0, R159, RZ, 0x1f ;  /* 0x00001fff9f007589 */ /* 0x000ee200000e0000 */
[----:B------:R-:W-:Y:S01]  /*0aa0*/  NOP ;  /* 0x0000000000007918 */ /* 0x000fe20000000000 */
[----:B---3--:R-:W-:-:S13]  /*0ab0*/  ISETP.NE.AND P0, PT, R0, 0x1, PT ;  /* 0x000000010000780c */ /* 0x008fda0003f05270 */
[----:B------:R-:W-:Y:S05]  /*0ac0*/  @P0 BRA `(.L_x_11) ;  /* 0x0000000000440947 */ /* 0x000fea0003800000 */
        /* <DEDUP_REMOVED lines=10> */
[----:B------:R-:W-:Y:S01]  /*0b70*/  ELECT P0, URZ, PT ;  /* 0x0000000000ff782f */ /* 0x000fe20003800000 */
[----:B------:R-:W3:Y:S02]  /*0b80*/  FENCE.VIEW.ASYNC.S ;  /* 0x00000000000073c6 */ /* 0x000ee40000000000 */
[----:B---3--:R3:W4:Y:S08]  /*0b90*/  SYNCS.EXCH.64 URZ, [UR4+0x200], UR8 ;  /* 0x0002000804ff75b2 */ /* 0x0087300008000100 */
[----:B------:R3:W1:Y:S01]  /*0ba0*/  SYNCS.EXCH.64 URZ, [UR4+0x210], UR6 ;  /* 0x0002100604ff75b2 */ /* 0x0006620008000100 */
[----:B------:R3:W1:Y:S01]  /*0bb0*/  SYNCS.EXCH.64 URZ, [UR4+0x208], UR8 ;  /* 0x0002080804ff75b2 */ /* 0x0006620008000100 */
[----:B------:R3:W1:Y:S01]  /*0bc0*/  SYNCS.EXCH.64 URZ, [UR4+0x218], UR6 ;  /* 0x0002180604ff75b2 */ /* 0x0006620008000100 */
[----:B------:R-:W-:Y:S01]  /*0bd0*/  NOP ;  /* 0x0000000000007918 */ /* 0x000fe20000000000 */
.L_x_11:
[----:B------:R-:W2:Y:S01]  /*0be0*/  SHFL.IDX PT, R0, R159, RZ, 0x1f ;  /* 0x00001fff9f007589 */ /* 0x000ea200000e0000 */
[----:B------:R-:W-:Y:S01]  /*0bf0*/  NOP ;  /* 0x0000000000007918 */ /* 0x000fe20000000000 */
[----:B--2---:R-:W-:-:S13]  /*0c00*/  ISETP.NE.AND P0, PT, R0, 0x3, PT ;  /* 0x000000030000780c */ /* 0x004fda0003f05270 */
[----:B------:R-:W-:Y:S05]  /*0c10*/  @P0 BRA `(.L_x_12) ;  /* 0x00000000002c0947 */ /* 0x000fea0003800000 */
[----:B---3--:R-:W-:Y:S01]  /*0c20*/  UMOV UR6, 0x400 ;  /* 0x0000040000067882 */ /* 0x008fe20000000000 */
[----:B------:R-:W-:Y:S01]  /*0c30*/  UMOV UR4, 0x20 ;  /* 0x0000002000047882 */ /* 0x000fe20000000000 */
[----:B------:R-:W-:Y:S02]  /*0c40*/  ULEA UR6, UR48, UR6, 0x18 ;  /* 0x0000000630067291 */ /* 0x000fe4000f8ec0ff */
[----:B------:R-:W-:-:S04]  /*0c50*/  UIADD3 UR4, UPT, UPT, -UR4, 0x100000, URZ ;  /* 0x0010000004047890 */ /* 0x000fc8000fffe1ff */
[----:B------:R-:W-:Y:S02]  /*0c60*/  USHF.L.U32 UR5, UR4, 0xb, URZ ;  /* 0x0000000b04057899 */ /* 0x000fe400080006ff */
[----:B------:R-:W-:Y:S01]  /*0c70*/  USHF.L.U32 UR4, UR4, 0x1, URZ ;  /* 0x0000000104047899 */ /* 0x000fe200080006ff */
[----:B------:R-:W-:Y:S01]  /*0c80*/  ELECT P0, URZ, PT ;  /* 0x0000000000ff782f */ /* 0x000fe20003800000 */
[----:B------:R-:W2:Y:S10]  /*0c90*/  FENCE.VIEW.ASYNC.S ;  /* 0x00000000000073c6 */ /* 0x000eb40000000000 */
[----:B--2---:R2:W3:Y:S01]  /*0ca0*/  SYNCS.EXCH.64 URZ, [UR6+0x220], UR4 ;  /* 0x0002200406ff75b2 */ /* 0x0044e20008000100 */
[----:B------:R2:W1:Y:S01]  /*0cb0*/  SYNCS.EXCH.64 URZ, [UR6+0x228], UR4 ;  /* 0x0002280406ff75b2 */ /* 0x0004620008000100 */
[----:B------:R-:W-:Y:S01]  /*0cc0*/  NOP ;  /* 0x0000000000007918 */ /* 0x000fe20000000000 */
.L_x_12:
[----:B------:R-:W4:Y:S01]  /*0cd0*/  SHFL.IDX PT, R0, R159, RZ, 0x1f ;  /* 0x00001fff9f007589 */ /* 0x000f2200000e0000 */
[----:B------:R-:W-:Y:S01]  /*0ce0*/  NOP ;  /* 0x0000000000007918 */ /* 0x000fe20000000000 */
[----:B----4-:R-:W-:-:S13]  /*0cf0*/  ISETP.NE.AND P0, PT, R0, 0x4, PT ;  /* 0x000000040000780c */ /* 0x010fda0003f05270 */
[----:B------:R-:W-:Y:S05]  /*0d00*/  @P0 BRA `(.L_x_13) ;  /* 0x0000000000480947 */ /* 0x000fea0003800000 */
[----:B--23--:R-:W-:Y:S01]  /*0d10*/  UMOV UR4, 0x3a0 ;  /* 0x000003a000047882 */ /* 0x00cfe20000000000 */
[----:B------:R-:W-:Y:S01]  /*0d20*/  UMOV UR6, 0x400 ;  /* 0x0000040000067882 */ /* 0x000fe20000000000 */
[----:B------:R-:W-:Y:S01]  /*0d30*/  USEL UR4, UR4, 0x320, UP3 ;  /* 0x0000032004047887 */ /* 0x000fe20009800000 */
        /* <DEDUP_REMOVED lines=9> */
[----:B------:R-:W2:Y:S02]  /*0dd0*/  FENCE.VIEW.ASYNC.S ;  /* 0x00000000000073c6 */ /* 0x000ea40000000000 */
[----:B--2---:R4:W2:Y:S08]  /*0de0*/  SYNCS.EXCH.64 URZ, [UR6+0x230], UR8 ;  /* 0x0002300806ff75b2 */ /* 0x0048b00008000100 */
[----:B------:R4:W3:Y:S01]  /*0df0*/  SYNCS.EXCH.64 URZ, [UR6+0x240], UR4 ;  /* 0x0002400406ff75b2 */ /* 0x0008e20008000100 */
[----:B------:R4:W1:Y:S01]  /*0e00*/  SYNCS.EXCH.64 URZ, [UR6+0x238], UR8 ;  /* 0x0002380806ff75b2 */ /* 0x0008620008000100 */
[----:B------:R4:W1:Y:S02]  /*0e10*/  SYNCS.EXCH.64 URZ, [UR6+0x248], UR4 ;  /* 0x0002480406ff75b2 */ /* 0x0008640008000100 */
[----:B----4-:R-:W-:Y:S01]  /*0e20*/  NOP ;  /* 0x0000000000007918 */ /* 0x010fe20000000000 */
.L_x_13:
[----:B------:R-:W4:Y:S01]  /*0e30*/  SHFL.IDX PT, R0, R159, RZ, 0x1f ;  /* 0x00001fff9f007589 */ /* 0x000f2200000e0000 */
[----:B------:R-:W-:Y:S01]  /*0e40*/  NOP ;  /* 0x0000000000007918 */ /* 0x000fe20000000000 */
[----:B----4-:R-:W-:-:S13]  /*0e50*/  ISETP.NE.AND P0, PT, R0, 0x5, PT ;  /* 0x000000050000780c */ /* 0x010fda0003f05270 */
[----:B------:R-:W-:Y:S05]  /*0e60*/  @P0 BRA `(.L_x_14) ;  /* 0x0000000000540947 */ /* 0x000fea0003800000 */
[----:B--23--:R-:W-:Y:S01]  /*0e70*/  UMOV UR4, 0x400 ;  /* 0x0000040000047882 */ /* 0x00cfe20000000000 */
        /* <DEDUP_REMOVED lines=14> */
[----:B------:R4:W1:Y:S01]  /*0f60*/  SYNCS.EXCH.64 URZ, [UR4+0x278], UR8 ;  /* 0x0002780804ff75b2 */ /* 0x0008620008000100 */
[----:B------:R4:W1:Y:S01]  /*0f70*/  SYNCS.EXCH.64 URZ, [UR4+0x260], UR6 ;  /* 0x0002600604ff75b2 */ /* 0x0008620008000100 */
[----:B------:R4:W1:Y:S01]  /*0f80*/  SYNCS.EXCH.64 URZ, [UR4+0x280], UR8 ;  /* 0x0002800804ff75b2 */ /* 0x0008620008000100 */
[----:B------:R4:W1:Y:S01]  /*0f90*/  SYNCS.EXCH.64 URZ, [UR4+0x268], UR6 ;  /* 0x0002680604ff75b2 */ /* 0x0008620008000100 */
[----:B------:R4:W1:Y:S02]  /*0fa0*/  SYNCS.EXCH.64 URZ, [UR4+0x288], UR8 ;  /* 0x0002880804ff75b2 */ /* 0x0008640008000100 */
[----:B----4-:R-:W-:Y:S01]  /*0fb0*/  NOP ;  /* 0x0000000000007918 */ /* 0x010fe20000000000 */
.L_x_14:
[----:B------:R-:W4:Y:S01]  /*0fc0*/  SHFL.IDX PT, R0, R159, RZ, 0x1f ;  /* 0x00001fff9f007589 */ /* 0x000f2200000e0000 */
[----:B------:R-:W-:Y:S01]  /*0fd0*/  ISETP.NE.OR P1, PT, RZ, UR13, !P1 ;  /* 0x0000000dff007c0c */ /* 0x000fe2000cf25670 */
[----:B------:R-:W-:Y:S01]  /*0fe0*/  NOP ;  /* 0x0000000000007918 */ /* 0x000fe20000000000 */
[----:B----4-:R-:W-:-:S13]  /*0ff0*/  ISETP.NE.AND P0, PT, R0, 0x3, PT ;  /* 0x000000030000780c */ /* 0x010fda0003f05270 */
[----:B------:R-:W-:Y:S05]  /*1000*/  @P0 BRA `(.L_x_15) ;  /* 0x0000000000340947 */ /* 0x000fea0003800000 */
[----:B--23--:R-:W-:Y:S01]  /*1010*/  UMOV UR4, 0x400 ;  /* 0x0000040000047882 */ /* 0x00cfe20000000000 */
[----:B------:R-:W-:Y:S01]  /*1020*/  UMOV UR6, 0x20 ;  /* 0x0000002000067882 */ /* 0x000fe20000000000 */
[----:B------:R-:W-:Y:S02]  /*1030*/  ULEA UR4, UR48, UR4, 0x18 ;  /* 0x0000000430047291 */ /* 0x000fe4000f8ec0ff */
[----:B------:R-:W-:-:S04]  /*1040*/  UIADD3 UR6, UPT, UPT, -UR6, 0x100000, URZ ;  /* 0x0010000006067890 */ /* 0x000fc8000fffe1ff */
[----:B------:R-:W-:Y:S02]  /*1050*/  USHF.L.U32 UR7, UR6, 0xb, URZ ;  /* 0x0000000b06077899 */ /* 0x000fe400080006ff */
[----:B------:R-:W-:Y:S01]  /*1060*/  USHF.L.U32 UR6, UR6, 0x1, URZ ;  /* 0x0000000106067899 */ /* 0x000fe200080006ff */
[----:B------:R-:W-:Y:S01]  /*1070*/  ELECT P0, URZ, PT ;  /* 0x0000000000ff782f */ /* 0x000fe20003800000 */
[----:B------:R-:W2:Y:S10]  /*1080*/  FENCE.VIEW.ASYNC.S ;  /* 0x00000000000073c6 */ /* 0x000eb40000000000 */
[----:B--2---:R4:W2:Y:S01]  /*1090*/  SYNCS.EXCH.64 URZ, [UR4+0x290], UR6 ;  /* 0x0002900604ff75b2 */ /* 0x0048a20008000100 */
[----:B------:R4:W3:Y:S01]  /*10a0*/  SYNCS.EXCH.64 URZ, [UR4+0x2a0], UR6 ;  /* 0x0002a00604ff75b2 */ /* 0x0008e20008000100 */
[----:B------:R4:W1:Y:S01]  /*10b0*/  SYNCS.EXCH.64 URZ, [UR4+0x298], UR6 ;  /* 0x0002980604ff75b2 */ /* 0x0008620008000100 */
[----:B------:R4:W1:Y:S02]  /*10c0*/  SYNCS.EXCH.64 URZ, [UR4+0x2a8], UR6 ;  /* 0x0002a80604ff75b2 */ /* 0x0008640008000100 */
[----:B----4-:R-:W-:Y:S01]  /*10d0*/  NOP ;  /* 0x0000000000007918 */ /* 0x010fe20000000000 */
.L_x_15:
[----:B------:R-:W-:Y:S01]  /*10e0*/  VOTEU.ALL UP0, P1 ;  /* 0x0000000000ff7886 */ /* 0x000fe20000800000 */
[----:B--23--:R-:W-:Y:S01]  /*10f0*/  UMOV UR4, 0x20 ;  /* 0x0000002000047882 */ /* 0x00cfe20000000000 */
[----:B------:R-:W2:Y:S01]  /*1100*/  LDCU UR7, c[0x0][0x36c] ;  /* 0x00006d80ff0777ac */ /* 0x000ea20008000800 */
[----:B------:R-:W-:Y:S01]  /*1110*/  NOP ;  /* 0x0000000000007918 */ /* 0x000fe20000000000 */
[----:B------:R-:W-:Y:S01]  /*1120*/  LOP3.LUT R0, R170, 0x1f, RZ, 0xc0, !PT ;  /* 0x0000001faa007812 */ /* 0x000fe200078ec0ff */
[----:B------:R-:W-:Y:S01]  /*1130*/  @!UP0 UMOV UR6, 0x400 ;  /* 0x0000040000068882 */ /* 0x000fe20000000000 */
[----:B------:R-:W-:-:S04]  /*1140*/  @!UP0 UIADD3 UR4, UPT, UPT, -UR4, 0x100000, URZ ;  /* 0x0010000004048890 */ /* 0x000fc8000fffe1ff */
[----:B------:R-:W-:Y:S02]  /*1150*/  @!UP0 USHF.L.U32 UR5, UR4, 0xb, URZ ;  /* 0x0000000b04058899 */ /* 0x000fe400080006ff */
[----:B------:R-:W-:Y:S02]  /*1160*/  @!UP0 USHF.L.U32 UR4, UR4, 0x1, URZ ;  /* 0x0000000104048899 */ /* 0x000fe400080006ff */
[----:B------:R-:W-:Y:S01]  /*1170*/  @!UP0 ULEA UR6, UR48, UR6, 0x18 ;  /* 0x0000000630068291 */ /* 0x000fe2000f8ec0ff */
[----:B------:R-:W-:Y:S01]  /*1180*/  VOTEU.ALL UP0, P1 ;  /* 0x0000000000ff7886 */ /* 0x000fe20000800000 */
[----:B------:R-:W-:Y:S02]  /*1190*/  UISETP.NE.AND UP4, UPT, UR13, URZ, UPT ;  /* 0x000000ff0d00728c */ /* 0x000fe4000bf85270 */
[----:B--2---:R-:W-:Y:S01]  /*11a0*/  UISETP.EQ.U32.AND UP5, UPT, UR7, 0x1, UPT ;  /* 0x000000010700788c */ /* 0x004fe2000bfa2070 */
[----:B------:R-:W2:Y:S07]  /*11b0*/  FENCE.VIEW.ASYNC.S ;  /* 0x00000000000073c6 */ /* 0x000eae0000000000 */
[----:B--2---:R2:W3:Y:S01]  /*11c0*/  @!UP0 SYNCS.EXCH.64 URZ, [UR6+0x2b0], UR4 ;  /* 0x0002b00406ff85b2 */ /* 0x0044e20008000100 */
[----:B------:R-:W-:Y:S05]  /*11d0*/  BRA.U !UP5, `(.L_x_16) ;  /* 0x000000010d087547 */ /* 0x000fea000b800000 */
[----:B-1-3--:R-:W-:Y:S01]  /*11e0*/  UCGABAR_ARV ;  /* 0x00000000000079c7 */ /* 0x00afe20008000000 */
[----:B------:R-:W-:Y:S05]  /*11f0*/  BRA `(.L_x_17) ;  /* 0x0000000000047947 */ /* 0x000fea0003800000 */
.L_x_16:
[----:B-1-3--:R-:W-:Y:S01]  /*1200*/  NOP ;  /* 0x0000000000007918 */ /* 0x00afe20000000000 */
.L_x_17:
[----:B------:R-:W1:Y:S01]  /*1210*/  S2UR UR21, SR_CTAID.X ;  /* 0x00000000001579c3 */ /* 0x000e620000002500 */
[----:B------:R-:W-:-:S05]  /*1220*/  CS2R.32 R3, SR_CgaSize ;  /* 0x0000000000037805 */ /* 0x000fca0000008a00 */
[----:B------:R-:W-:-:S05]  /*1230*/  IMAD R3, R3, -0xa0, RZ ;  /* 0xffffff6003037824 */ /* 0x000fca00078e02ff */
[----:B--2---:R-:W-:-:S14]  /*1240*/  R2UR UR5, R3 ;  /* 0x00000000030572ca */ /* 0x004fdc00000e0000 */
[----:B------:R-:W2:Y:S01]  /*1250*/  LDCU UR5, c[0x0][UR5+0x2b0] ;  /* 0x00005600050577ac */ /* 0x000ea20008000800 */
[----:B------:R-:W-:-:S05]  /*1260*/  CS2R.32 R3, SR_CgaSize ;  /* 0x0000000000037805 */ /* 0x000fca0000008a00 */
[----:B------:R-:W-:-:S05]  /*1270*/  IMAD R3, R3, -0xa0, RZ ;  /* 0xffffff6003037824 */ /* 0x000fca00078e02ff */
[----:B------:R-:W-:-:S14]  /*1280*/  R2UR UR4, R3 ;  /* 0x00000000030472ca */ /* 0x000fdc00000e0000 */
[----:B------:R-:W3:Y:S01]  /*1290*/  LDCU UR4, c[0x0][UR4+0x2b4] ;  /* 0x00005680040477ac */ /* 0x000ee20008000800 */
[----:B------:R-:W4:Y:S01]  /*12a0*/  S2UR UR7, SR_CTAID.Y ;  /* 0x00000000000779c3 */ /* 0x000f220000002600 */
[----:B------:R-:W3:Y:S01]  /*12b0*/  LDCU UR18, c[0x0][0xb24] ;  /* 0x00016480ff1277ac */ /* 0x000ee20008000800 */
[----:B------:R-:W-:-:S05]  /*12c0*/  CS2R.32 R3, SR_CgaSize ;  /* 0x0000000000037805 */ /* 0x000fca0000008a00 */
[----:B------:R-:W-:-:S05]  /*12d0*/  IMAD R3, R3, -0xa0, RZ ;  /* 0xffffff6003037824 */ /* 0x000fca00078e02ff */
[----:B------:R-:W-:-:S14]  /*12e0*/  R2UR UR62, R3 ;  /* 0x00000000033e72ca */ /* 0x000fdc00000e0000 */
[----:B------:R-:W3:Y:S01]  /*12f0*/  LDCU UR62, c[0x0][UR62+0x2a0] ;  /* 0x000054003e3e77ac */ /* 0x000ee20008000800 */
[----:B------:R-:W1:Y:S01]  /*1300*/  S2UR UR36, SR_CTAID.Z ;  /* 0x00000000002479c3 */ /* 0x000e620000002700 */
[----:B------:R-:W-:-:S05]  /*1310*/  CS2R.32 R3, SR_CgaSize ;  /* 0x0000000000037805 */ /* 0x000fca0000008a00 */
[----:B------:R-:W-:-:S05]  /*1320*/  IMAD R3, R3, -0xa0, RZ ;  /* 0xffffff6003037824 */ /* 0x000fca00078e02ff */
[----:B------:R-:W-:-:S14]  /*1330*/  R2UR UR59, R3 ;  /* 0x00000000033b72ca */ /* 0x000fdc00000e0000 */
[----:B------:R-:W3:Y:S01]  /*1340*/  LDCU UR59, c[0x0][UR59+0x2a4] ;  /* 0x000054803b3b77ac */ /* 0x000ee20008000800 */
[----:B------:R-:W-:Y:S02]  /*1350*/  UISETP.GT.U32.AND UP0, UPT, UR29, 0xffff, UPT ;  /* 0x0000ffff1d00788c */ /* 0x000fe4000bf04070 */
[----:B------:R-:W-:Y:S01]  /*1360*/  USHF.L.U32 UR28, UR48, 0xa, URZ ;  /* 0x0000000a301c7899 */ /* 0x000fe200080006ff */
[----:B-1----:R-:W-:Y:S01]  /*1370*/  I2FP.F32.U32 R3, UR21 ;  /* 0x0000001500037c45 */ /* 0x002fe20008201000 */
[----:B------:R-:W-:Y:S01]  /*1380*/  UMOV UR31, 0x5 ;  /* 0x00000005001f7882 */ /* 0x000fe20000000000 */
[----:B------:R-:W1:Y:S03]  /*1390*/  LDCU UR42, c[0x0][0xb24] ;  /* 0x00016480ff2a77ac */ /* 0x000e660008000800 */
[----:B--2---:R-:W-:Y:S01]  /*13a0*/  FMUL R3, R3, UR5 ;  /* 0x0000000503037c20 */ /* 0x004fe20008400000 */
[----:B------:R-:W-:Y:S01]  /*13b0*/  USEL UR5, UR29, 0xffff, !UP0 ;  /* 0x0000ffff1d057887 */ /* 0x000fe2000c000000 */
[----:B----4-:R-:W-:Y:S01]  /*13c0*/  I2FP.F32.U32 R2, UR7 ;  /* 0x0000000700027c45 */ /* 0x010fe20008201000 */
[----:B------:R-:W2:Y:S03]  /*13d0*/  LDCU UR23, c[0x0][0xb30] ;  /* 0x00016600ff1777ac */ /* 0x000ea60008000800 */
[----:B------:R-:W4:Y:S01]  /*13e0*/  F2I.U32.TRUNC.NTZ R3, R3 ;  /* 0x0000000300037305 */ /* 0x000f22000020f000 */
[----:B---3--:R-:W-:Y:S01]  /*13f0*/  FMUL R2, R2, UR4 ;  /* 0x0000000402027c20 */ /* 0x008fe20008400000 */
[----:B------:R-:W-:-:S02]  /*1400*/  ULOP3.LUT UR19, UR5, 0xffff, URZ, 0xc0, !UPT ;  /* 0x0000ffff05137892 */ /* 0x000fc4000f8ec0ff */
[----:B------:R-:W-:Y:S01]  /*1410*/  UISETP.GE.AND UP2, UPT, UR18, 0x1, UPT ;  /* 0x000000011200788c */ /* 0x000fe2000bf46270 */
[----:B------:R-:W-:-:S03]  /*1420*/  UMOV UR20, UR7 ;  /* 0x0000000700147c82 */ /* 0x000fc60008000000 */
[----:B------:R-:W3:Y:S01]  /*1430*/  F2I.U32.TRUNC.NTZ R2, R2 ;  /* 0x0000000200027305 */ /* 0x000ee2000020f000 */
[----:B------:R-:W-:Y:S01]  /*1440*/  UMOV UR16, UR21 ;  /* 0x0000001500107c82 */ /* 0x000fe20008000000 */
[----:B----4-:R-:W-:Y:S02]  /*1450*/  R2UR UR4, R3 ;  /* 0x00000000030472ca */ /* 0x010fe400000e0000 */
[----:B------:R-:W-:Y:S02]  /*1460*/  PRMT R3, RZ, 0x7610, R3 ;  /* 0x00007610ff037816 */ /* 0x000fe40000000003 */
[----:B---3--:R-:W-:Y:S02]  /*1470*/  R2UR UR6, R2 ;  /* 0x00000000020672ca */ /* 0x008fe400000e0000 */
[----:B------:R-:W-:-:S07]  /*1480*/  PRMT R2, RZ, 0x7610, R2 ;  /* 0x00007610ff027816 */ /* 0x000fce0000000002 */
[----:B------:R-:W-:-:S04]  /*1490*/  UIADD3 UR5, UPT, UPT, -UR4, URZ, URZ ;  /* 0x000000ff04057290 */ /* 0x000fc8000fffe1ff */
[----:B------:R-:W-:Y:S02]  /*14a0*/  UIMAD UR62, UR62, UR5, UR21 ;  /* 0x000000053e3e72a4 */ /* 0x000fe4000f8e0215 */
[----:B------:R-:W-:-:S04]  /*14b0*/  UIADD3 UR4, UPT, UPT, -UR6, URZ, URZ ;  /* 0x000000ff06047290 */ /* 0x000fc8000fffe1ff */
[----:B------:R-:W-:Y:S01]  /*14c0*/  UIMAD UR59, UR59, UR4, UR7 ;  /* 0x000000043b3b72a4 */ /* 0x000fe2000f8e0207 */
[----:B-12---:R-:W-:Y:S11]  /*14d0*/  BRA.U UP4, `(.L_x_18) ;  /* 0x00000001043c7547 */ /* 0x006ff6000b800000 */
[----:B------:R-:W-:Y:S02]  /*14e0*/  UISETP.GT.U32.AND UP0, UPT, UR62, 0x1, UPT ;  /* 0x000000013e00788c */ /* 0x000fe4000bf04070 */
[----:B------:R-:W-:Y:S02]  /*14f0*/  ULOP3.LUT UR4, UR62, 0xfffffffe, URZ, 0xc0, !UPT ;  /* 0xfffffffe3e047892 */ /* 0x000fe4000f8ec0ff */
[----:B------:R-:W-:Y:S02]  /*1500*/  UISETP.NE.AND UP1, UPT, UR59, URZ, UP0 ;  /* 0x000000ff3b00728c */ /* 0x000fe40008725270 */
[----:B------:R-:W-:Y:S02]  /*1510*/  UISETP.NE.AND UP0, UPT, UR59, 0x1, UP0 ;  /* 0x000000013b00788c */ /* 0x000fe40008705270 */
[----:B------:R-:W-:Y:S02]  /*1520*/  USEL UR7, URZ, 0x1, UP1 ;  /* 0x00000001ff077887 */ /* 0x000fe40008800000 */
[----:B------:R-:W-:-:S02]  /*1530*/  USEL UR6, URZ, 0x4, UP0 ;  /* 0x00000004ff067887 */ /* 0x000fc40008000000 */
[----:B------:R-:W-:Y:S02]  /*1540*/  USEL UR5, URZ, 0x2, UP1 ;  /* 0x00000002ff057887 */ /* 0x000fe40008800000 */
[----:B------:R-:W-:Y:S02]  /*1550*/  ULEA UR4, UR59, UR4, 0x1 ;  /* 0x000000043b047291 */ /* 0x000fe4000f8e08ff */
[----:B------:R-:W-:Y:S02]  /*1560*/  USEL UR8, URZ, 0x8, UP0 ;  /* 0x00000008ff087887 */ /* 0x000fe40008000000 */
[----:B------:R-:W-:-:S03]  /*1570*/  UIADD3 UR5, UPT, UPT, UR5, UR6, UR7 ;  /* 0x0000000605057290 */ /* 0x000fc6000fffe007 */
[----:B------:R-:W-:Y:S01]  /*1580*/  UMOV UR6, 0x3 ;  /* 0x0000000300067882 */ /* 0x000fe20000000000 */
[----:B------:R-:W-:Y:S02]  /*1590*/  UIADD3 UR5, UPT, UPT, UR5, UR8, URZ ;  /* 0x0000000805057290 */ /* 0x000fe4000fffe0ff */
[----:B------:R-:W-:-:S04]  /*15a0*/  USHF.L.U32 UR4, UR6, UR4, URZ ;  /* 0x0000000406047299 */ /* 0x000fc800080006ff */
[----:B------:R-:W-:Y:S02]  /*15b0*/  MOV R3, UR5 ;  /* 0x0000000500037c02 */ /* 0x000fe40008000f00 */
[----:B------:R-:W-:Y:S02]  /*15c0*/  MOV R2, UR4 ;  /* 0x0000000400027c02 */ /* 0x000fe40008000f00 */
.L_x_18:
[----:B------:R-:W-:Y:S05]  /*15d0*/  BRA.U !UP2, `(.L_x_19) ;  /* 0x000000010ad07547 */ /* 0x000fea000b800000 */
[----:B------:R-:W1:Y:S01]  /*15e0*/  LDCU.128 UR24, c[0x0][0xb10] ;  /* 0x00016200ff1877ac */ /* 0x000e620008000c00 */
[----:B------:R-:W2:Y:S01]  /*15f0*/  LDCU UR12, c[0x0][0x370] ;  /* 0x00006e00ff0c77ac */ /* 0x000ea20008000800 */
[----:B------:R-:W3:Y:S01]  /*1600*/  LDCU UR5, c[0x0][0x374] ;  /* 0x00006e80ff0577ac */ /* 0x000ee20008000800 */
[----:B------:R-:W4:Y:S01]  /*1610*/  LDCU UR22, c[0x0][0xb0c] ;  /* 0x00016180ff1677ac */ /* 0x000f220008000800 */
[----:B------:R-:W4:Y:S01]  /*1620*/  LDCU UR4, c[0x0][0xb20] ;  /* 0x00016400ff0477ac */ /* 0x000f220008000800 */
[----:B------:R-:W4:Y:S01]  /*1630*/  LDCU.64 UR16, c[0x0][0xb28] ;  /* 0x00016500ff1077ac */ /* 0x000f220008000a00 */
[----:B-1----:R-:W-:Y:S02]  /*1640*/  UISETP.NE.AND UP0, UPT, UR26, 0x1, UPT ;  /* 0x000000011a00788c */ /* 0x002fe4000bf05270 */
[----:B---3--:R-:W-:Y:S02]  /*1650*/  UIMAD.WIDE.U32 UR6, UR5, UR27, URZ ;  /* 0x0000001b050672a5 */ /* 0x008fe4000f8e00ff */
[----:B--2---:R-:W-:-:S02]  /*1660*/  UIMAD.WIDE.U32 UR8, UR12, UR24, URZ ;  /* 0x000000180c0872a5 */ /* 0x004fc4000f8e00ff */
[----:B----4-:R-:W-:Y:S02]  /*1670*/  UISETP.NE.AND UP1, UPT, UR22, 0x1, UPT ;  /* 0x000000011600788c */ /* 0x010fe4000bf25270 */
[----:B------:R-:W-:Y:S01]  /*1680*/  UISETP.NE.AND UP2, UPT, UR18, 0x1, UPT ;  /* 0x000000011200788c */ /* 0x000fe2000bf45270 */
[----:B------:R-:W-:Y:S02]  /*1690*/  UMOV UR6, UR7 ;  /* 0x0000000700067c82 */ /* 0x000fe40008000000 */
[----:B------:R-:W-:Y:S01]  /*16a0*/  UMOV UR8, UR9 ;  /* 0x0000000900087c82 */ /* 0x000fe20008000000 */
[----:B------:R-:W-:Y:S02]  /*16b0*/  @UP0 USHF.R.U32.HI UR5, URZ, UR4, UR6 ;  /* 0x00000004ff050299 */ /* 0x000fe40008011606 */
[----:B------:R-:W-:Y:S02]  /*16c0*/  UIMAD.WIDE.U32 UR14, UR20, UR27, URZ ;  /* 0x0000001b140e72a5 */ /* 0x000fe4000f8e00ff */
[----:B------:R-:W-:-:S02]  /*16d0*/  UIMAD.WIDE.U32 UR6, UR5, UR16, URZ ;  /* 0x00000010050672a5 */ /* 0x000fc4000f8e00ff */
[----:B------:R-:W-:Y:S02]  /*16e0*/  @UP1 USHF.R.U32.HI UR12, URZ, UR25, UR8 ;  /* 0x00000019ff0c1299 */ /* 0x000fe40008011608 */
[----:B------:R-:W-:Y:S02]  /*16f0*/  UIMAD.WIDE.U32 UR10, UR21, UR24, URZ ;  /* 0x00000018150a72a5 */ /* 0x000fe4000f8e00ff */
[----:B------:R-:W-:Y:S01]  /*1700*/  UIMAD.WIDE.U32 UR8, UR12, UR16, URZ ;  /* 0x000000100c0872a5 */ /* 0x000fe2000f8e00ff */
[----:B------:R-:W-:Y:S01]  /*1710*/  UMOV UR14, UR15 ;  /* 0x0000000f000e7c82 */ /* 0x000fe20008000000 */
[----:B------:R-:W-:Y:S01]  /*1720*/  UMOV UR6, UR7 ;  /* 0x0000000700067c82 */ /* 0x000fe20008000000 */
[----:B------:R-:W-:Y:S02]  /*1730*/  USHF.R.U32.HI UR14, URZ, UR4, UR14 ;  /* 0x00000004ff0e7299 */ /* 0x000fe4000801160e */
[----:B------:R-:W-:Y:S01]  /*1740*/  @UP2 USHF.R.U32.HI UR5, URZ, UR17, UR6 ;  /* 0x00000011ff052299 */ /* 0x000fe20008011606 */
[----:B------:R-:W-:-:S02]  /*1750*/  UMOV UR10, UR11 ;  /* 0x0000000b000a7c82 */ /* 0x000fc40008000000 */
[----:B------:R-:W-:Y:S01]  /*1760*/  UMOV UR6, UR9 ;  /* 0x0000000900067c82 */ /* 0x000fe20008000000 */
[----:B------:R-:W-:Y:S02]  /*1770*/  USHF.R.U32.HI UR10, URZ, UR25, UR10 ;  /* 0x00000019ff0a7299 */ /* 0x000fe4000801160a */
[----:B------:R-:W-:Y:S02]  /*1780*/  @UP2 USHF.R.U32.HI UR12, URZ, UR17, UR6 ;  /* 0x00000011ff0c2299 */ /* 0x000fe40008011606 */
[----:B------:R-:W-:Y:S02]  /*1790*/  USEL UR4, UR20, UR14, !UP0 ;  /* 0x0000000e14047287 */ /* 0x000fe4000c000000 */
[----:B------:R-:W-:Y:S02]  /*17a0*/  UIMAD UR6, UR5, UR18, URZ ;  /* 0x00000012050672a4 */ /* 0x000fe4000f8e02ff */
[----:B------:R-:W-:Y:S02]  /*17b0*/  USEL UR5, UR21, UR10, !UP1 ;  /* 0x0000000a15057287 */ /* 0x000fe4000c800000 */
[----:B------:R-:W-:-:S02]  /*17c0*/  UIMAD UR8, UR12, UR18, URZ ;  /* 0x000000120c0872a4 */ /* 0x000fc4000f8e02ff */
[----:B------:R-:W-:Y:S02]  /*17d0*/  UISETP.GE.AND UP0, UPT, UR4, UR6, UPT ;  /* 0x000000060400728c */ /* 0x000fe4000bf06270 */
[----:B------:R-:W-:Y:S02]  /*17e0*/  UIMAD.WIDE.U32 UR6, UR4, UR16, URZ ;  /* 0x00000010040672a5 */ /* 0x000fe4000f8e00ff */
[----:B------:R-:W-:Y:S02]  /*17f0*/  UISETP.GE.OR UP0, UPT, UR5, UR8, UP0 ;  /* 0x000000080500728c */ /* 0x000fe40008706670 */
[----:B------:R-:W-:Y:S02]  /*1800*/  UIMAD.WIDE.U32 UR8, UR5, UR16, URZ ;  /* 0x00000010050872a5 */ /* 0x000fe4000f8e00ff */
[----:B------:R-:W-:Y:S02]  /*1810*/  USHF.R.U32.HI UR7, URZ, UR17, UR7 ;  /* 0x00000011ff077299 */ /* 0x000fe40008011607 */
[----:B------:R-:W-:-:S02]  /*1820*/  UIADD3 UR10, UPT, UPT, -UR4, URZ, URZ ;  /* 0x000000ff040a7290 */ /* 0x000fc4000fffe1ff */
[----:B------:R-:W-:Y:S02]  /*1830*/  USEL UR7, UR4, UR7, !UP2 ;  /* 0x0000000704077287 */ /* 0x000fe4000d000000 */
[----:B------:R-:W-:Y:S01]  /*1840*/  UIADD3 UR16, UPT, UPT, -UR5, URZ, URZ ;  /* 0x000000ff05107290 */ /* 0x000fe2000fffe1ff */
[----:B------:R-:W-:Y:S01]  /*1850*/  @!UP0 UMOV UR6, UR9 ;  /* 0x0000000900068c82 */ /* 0x000fe20008000000 */
[----:B------:R-:W-:Y:S02]  /*1860*/  UIADD3 UR8, UPT, UPT, -UR7, URZ, URZ ;  /* 0x000000ff07087290 */ /* 0x000fe4000fffe1ff */
[----:B------:R-:W-:Y:S02]  /*1870*/  @!UP0 USHF.R.U32.HI UR6, URZ, UR17, UR6 ;  /* 0x00000011ff068299 */ /* 0x000fe40008011606 */
[----:B------:R-:W-:Y:S02]  /*1880*/  UIMAD UR8, UR18, UR8, UR4 ;  /* 0x00000008120872a4 */ /* 0x000fe4000f8e0204 */
[----:B------:R-:W-:-:S02]  /*1890*/  @!UP0 USEL UR6, UR5, UR6, !UP2 ;  /* 0x0000000605068287 */ /* 0x000fc4000d000000 */
[----:B------:R-:W-:Y:S02]  /*18a0*/  UIMAD UR20, UR26, UR10, UR20 ;  /* 0x0000000a1a1472a4 */ /* 0x000fe4000f8e0214 */
[----:B------:R-:W-:Y:S02]  /*18b0*/  @!UP0 UIADD3 UR7, UPT, UPT, UR7, -UR6, URZ ;  /* 0x8000000607078290 */ /* 0x000fe4000fffe0ff */
[----:B------:R-:W-:Y:S02]  /*18c0*/  @!UP0 UIMAD UR6, UR8, UR12, UR6 ;  /* 0x0000000c080682a4 */ /* 0x000fe4000f8e0206 */
[----:B------:R-:W-:Y:S02]  /*18d0*/  @!UP0 UIMAD UR4, UR7, UR18, UR5 ;  /* 0x00000012070482a4 */ /* 0x000fe4000f8e0205 */
[----:B------:R-:W-:Y:S02]  /*18e0*/  UIMAD UR16, UR22, UR16, UR21 ;  /* 0x00000010161072a4 */ /* 0x000fe4000f8e0215 */
[----:B------:R-:W-:Y:S01]  /*18f0*/  UIMAD UR20, UR4, UR26, UR20 ;  /* 0x0000001a041472a4 */ /* 0x000fe2000f8e0214 */
[----:B------:R-:W-:-:S02]  /*1900*/  @!UP0 UMOV UR5, UR6 ;  /* 0x0000000600058c82 */ /* 0x000fc40008000000 */
[----:B------:R-:W-:-:S12]  /*1910*/  UIMAD UR16, UR5, UR22, UR16 ;  /* 0x00000016051072a4 */ /* 0x000fd8000f8e0210 */
.L_x_19:
[----:B------:R-:W-:Y:S02]  /*1920*/  UISETP.NE.AND UP1, UPT, UR23, 0x1, UPT ;  /* 0x000000011700788c */ /* 0x000fe4000bf25270 */
[----:B------:R-:W-:Y:S02]  /*1930*/  UISETP.NE.AND UP0, UPT, UR13, 0x2, UPT ;  /* 0x000000020d00788c */ /* 0x000fe4000bf05270 */
[----:B------:R-:W-:Y:S02]  /*1940*/  ULOP3.LUT UR28, UR28, 0x800, URZ, 0xc0, !UPT ;  /* 0x000008001c1c7892 */ /* 0x000fe4000f8ec0ff */
[----:B------:R-:W-:-:S03]  /*1950*/  USHF.L.U32 UR24, UR31, UR19, URZ ;  /* 0x000000131f187299 */ /* 0x000fc600080006ff */
[----:B------:R-:W-:Y:S09]  /*1960*/  BRA.U UP1, `(.L_x_20) ;  /* 0x0000000101447547 */ /* 0x000ff2000b800000 */
[----:B------:R-:W1:Y:S01]  /*1970*/  LDCU.128 UR8, c[0x0][0xb10] ;  /* 0x00016200ff0877ac */ /* 0x000e620008000c00 */
[----:B------:R-:W2:Y:S01]  /*1980*/  LDCU UR12, c[0x0][0xb0c] ;  /* 0x00016180ff0c77ac */ /* 0x000ea20008000800 */
[----:B------:R-:W3:Y:S01]  /*1990*/  LDCU UR14, c[0x0][0xb20] ;  /* 0x00016400ff0e77ac */ /* 0x000ee20008000800 */
[----:B-1----:R-:W-:Y:S02]  /*19a0*/  UIMAD.WIDE.U32 UR6, UR16, UR8, URZ ;  /* 0x00000008100672a5 */ /* 0x002fe4000f8e00ff */
[----:B------:R-:W-:Y:S02]  /*19b0*/  UIMAD.WIDE.U32 UR4, UR20, UR11, URZ ;  /* 0x0000000b140472a5 */ /* 0x000fe4000f8e00ff */
[----:B--2---:R-:W-:Y:S02]  /*19c0*/  UISETP.NE.AND UP2, UPT, UR12, 0x1, UPT ;  /* 0x000000010c00788c */ /* 0x004fe4000bf45270 */
[----:B------:R-:W-:Y:S01]  /*19d0*/  UISETP.NE.AND UP1, UPT, UR10, 0x1, UPT ;  /* 0x000000010a00788c */ /* 0x000fe2000bf25270 */
[----:B------:R-:W-:-:S02]  /*19e0*/  UMOV UR6, UR7 ;  /* 0x0000000700067c82 */ /* 0x000fc40008000000 */
[----:B------:R-:W-:Y:S01]  /*19f0*/  UMOV UR4, UR5 ;  /* 0x0000000500047c82 */ /* 0x000fe20008000000 */
[----:B------:R-:W-:Y:S02]  /*1a00*/  USHF.R.U32.HI UR6, URZ, UR9, UR6 ;  /* 0x00000009ff067299 */ /* 0x000fe40008011606 */
[----:B---3--:R-:W-:Y:S02]  /*1a10*/  USHF.R.U32.HI UR4, URZ, UR14, UR4 ;  /* 0x0000000eff047299 */ /* 0x008fe40008011604 */
[----:B------:R-:W-:Y:S02]  /*1a20*/  USEL UR5, UR16, UR6, !UP2 ;  /* 0x0000000610057287 */ /* 0x000fe4000d000000 */
[----:B------:R-:W-:-:S04]  /*1a30*/  USEL UR4, UR20, UR4, !UP1 ;  /* 0x0000000414047287 */ /* 0x000fc8000c800000 */
[----:B------:R-:W-:Y:S02]  /*1a40*/  UIADD3 UR6, UPT, UPT, -UR4, UR5, URZ ;  /* 0x0000000504067290 */ /* 0x000fe4000fffe1ff */
[----:B------:R-:W-:Y:S02]  /*1a50*/  UIADD3 UR4, UPT, UPT, UR4, -UR5, URZ ;  /* 0x8000000504047290 */ /* 0x000fe4000fffe0ff */
[----:B------:R-:W-:Y:S02]  /*1a60*/  UIMAD UR20, UR6, UR10, UR20 ;  /* 0x0000000a061472a4 */ /* 0x000fe4000f8e0214 */
[----:B------:R-:W-:-:S12]  /*1a70*/  UIMAD UR16, UR4, UR12, UR16 ;  /* 0x0000000c041072a4 */ /* 0x000fd8000f8e0210 */
.L_x_20:
[----:B------:R-:W-:Y:S05]  /*1a80*/  BRA.U !UP5, `(.L_x_21) ;  /* 0x000000010d0c7547 */ /* 0x000fea000b800000 */
[----:B------:R-:W-:Y:S01]  /*1a90*/  UCGABAR_WAIT ;  /* 0x0000000000007dc7 */ /* 0x000fe20008000000 */
[----:B------:R-:W-:Y:S01]  /*1aa0*/  CCTL.IVALL ;  /* 0x00000000ff00798f */ /* 0x000fe20002000000 */
[----:B------:R-:W-:Y:S05]  /*1ab0*/  BRA `(.L_x_22) ;  /* 0x0000000000047947 */ /* 0x000fea0003800000 */
.L_x_21:
[----:B------:R-:W-:Y:S06]  /*1ac0*/  BAR.SYNC.DEFER_BLOCKING 0x0 ;  /* 0x0000000000007b1d */ /* 0x000fec0000010000 */
.L_x_22:
[----:B------:R-:W-:Y:S05]  /*1ad0*/  BRA.U UP0, `(.L_x_23) ;  /* 0x0000002100c87547 */ /* 0x000fea000b800000 */
[----:B------:R-:W1:Y:S01]  /*1ae0*/  LDCU UR6, c[0x0][0x38c] ;  /* 0x00007180ff0677ac */ /* 0x000e620008000800 */
[----:B------:R-:W-:Y:S01]  /*1af0*/  PLOP3.LUT P1, PT, PT, PT, UP3, 0x80, 0x8 ;  /* 0x000000000008781c */ /* 0x000fe20003f2f038 */
[----:B------:R-:W-:Y:S01]  /*1b00*/  IMAD.MOV.U32 R12, RZ, RZ, 0x1 ;  /* 0x00000001ff0c7424 */ /* 0x000fe200078e00ff */
[----:B------:R-:W-:Y:S01]  /*1b10*/  ISETP.NE.AND P2, PT, R0, RZ, P3 ;  /* 0x000000ff0000720c */ /* 0x000fe20001f45270 */
[----:B------:R-:W-:Y:S01]  /*1b20*/  USHF.L.U32 UR7, UR21, 0x7, URZ ;  /* 0x0000000715077899 */ /* 0x000fe200080006ff */
[----:B------:R-:W-:Y:S01]  /*1b30*/  PLOP3.LUT P1, PT, P1, PT, PT, 0x8, 0x80 ;  /* 0x000000000080781c */ /* 0x000fe20000f2e170 */
[----:B------:R-:W-:Y:S01]  /*1b40*/  UMOV UR8, 0x400 ;  /* 0x0000040000087882 */ /* 0x000fe20000000000 */
[----:B------:R-:W-:Y:S01]  /*1b50*/  UISETP.NE.AND UP1, UPT, UR13, URZ, UPT ;  /* 0x000000ff0d00728c */ /* 0x000fe2000bf25270 */
[----:B------:R-:W-:Y:S01]  /*1b60*/  CS2R R10, SRZ ;  /* 0x00000000000a7805 */ /* 0x000fe2000001ff00 */
[----:B------:R-:W-:Y:S01]  /*1b70*/  USHF.L.U32 UR46, UR21, 0x6, URZ ;  /* 0x00000006152e7899 */ /* 0x000fe200080006ff */
[----:B------:R-:W-:Y:S01]  /*1b80*/  IMAD.MOV.U32 R9, RZ, RZ, RZ ;  /* 0x000000ffff097224 */ /* 0x000fe200078e00ff */
[----:B------:R-:W-:Y:S01]  /*1b90*/  ULEA UR13, UR48, UR8, 0x18 ;  /* 0x00000008300d7291 */ /* 0x000fe2000f8ec0ff */
[----:B------:R-:W-:Y:S01]  /*1ba0*/  IMAD.MOV.U32 R8, RZ, RZ, 0x1 ;  /* 0x00000001ff087424 */ /* 0x000fe200078e00ff */
[----:B------:R-:W2:Y:S01]  /*1bb0*/  LDCU UR39, c[0x0][0x370] ;  /* 0x00006e00ff2777ac */ /* 0x000ea20008000800 */
[----:B------:R-:W-:-:S02]  /*1bc0*/  USEL UR21, UR43, 0x2, UP1 ;  /* 0x000000022b157887 */ /* 0x000fc40008800000 */
[----:B-1----:R-:W-:Y:S02]  /*1bd0*/  UIADD3 UR5, UPT, UPT, UR6, 0x1f, URZ ;  /* 0x0000001f06057890 */ /* 0x002fe4000fffe0ff */
[----:B------:R-:W-:Y:S02]  /*1be0*/  UIADD3 UR47, UPT, UPT, UR6, 0x3e, URZ ;  /* 0x0000003e062f7890 */ /* 0x000fe4000fffe0ff */
[----:B------:R-:W-:Y:S01]  /*1bf0*/  USHF.R.S32.HI UR4, URZ, 0x1f, UR5 ;  /* 0x0000001fff047899 */ /* 0x000fe20008011405 */
[----:B------:R-:W1:Y:S03]  /*1c00*/  LDCU.64 UR26, c[0x0][0x348] ;  /* 0x00006900ff1a77ac */ /* 0x000e660008000a00 */
[----:B------:R-:W-:Y:S02]  /*1c10*/  ULEA.HI UR4, UR4, UR5, URZ, 0x5 ;  /* 0x0000000504047291 */ /* 0x000fe4000f8f28ff */
[----:B------:R-:W-:-:S02]  /*1c20*/  UIADD3 UR5, UPT, UPT, UR6, -0x1, URZ ;  /* 0xffffffff06057890 */ /* 0x000fc4000fffe0ff */
[----:B------:R-:W-:Y:S02]  /*1c30*/  USHF.R.S32.HI UR41, URZ, 0x5, UR4 ;  /* 0x00000005ff297899 */ /* 0x000fe40008011404 */
[----:B------:R-:W-:Y:S02]  /*1c40*/  UISETP.GE.U32.AND UP2, UPT, UR5, -0x3f, UPT ;  /* 0xffffffc10500788c */ /* 0x000fe4000bf46070 */
[----:B------:R-:W-:Y:S02]  /*1c50*/  UISETP.LT.U32.AND UP0, UPT, UR41, 0x20, UPT ;  /* 0x000000202900788c */ /* 0x000fe4000bf01070 */
[----:B------:R-:W-:Y:S02]  /*1c60*/  ULOP3.LUT UR5, UR7, 0x80, URZ, 0xc0, !UPT ;  /* 0x0000008007057892 */ /* 0x000fe4000f8ec0ff */
[----:B------:R-:W-:Y:S01]  /*1c70*/  USEL UR40, UR41, 0x20, UP0 ;  /* 0x0000002029287887 */ /* 0x000fe20008000000 */
[----:B------:R-:W3:Y:S03]  /*1c80*/  LDCU UR38, c[0x0][0x374] ;  /* 0x00006e80ff2677ac */ /* 0x000ee60008000800 */
[----:B------:R-:W-:-:S02]  /*1c90*/  UIADD3 UR4, UPT, UPT, UR40, -0x1, URZ ;  /* 0xffffffff28047890 */ /* 0x000fc4000fffe0ff */
[----:B------:R-:W-:Y:S02]  /*1ca0*/  @UP2 UIADD3 UR4, UPT, UPT, UR40, URZ, URZ ;  /* 0x000000ff28042290 */ /* 0x000fe4000fffe0ff */
[----:B------:R-:W-:Y:S02]  /*1cb0*/  ULOP3.LUT UR46, UR46, 0x40, URZ, 0xc0, !UPT ;  /* 0x000000402e2e7892 */ /* 0x000fe4000f8ec0ff */
[----:B------:R-:W-:Y:S02]  /*1cc0*/  UIADD3 UR30, UPT, UPT, UR13, 0x8600, UR28 ;  /* 0x000086000d1e7890 */ /* 0x000fe4000fffe01c */
[----:B------:R-:W-:Y:S02]  /*1cd0*/  ULEA.HI UR44, UR28, UR5, URZ, 0x1b ;  /* 0x000000051c2c7291 */ /* 0x000fe4000f8fd8ff */
[----:B------:R-:W-:Y:S02]  /*1ce0*/  UIADD3 UR45, UPT, UPT, UR41, -UR40, URZ ;  /* 0x80000028292d7290 */ /* 0x000fe4000fffe0ff */
[----:B------:R-:W-:-:S02]  /*1cf0*/  UIADD3 UR29, UPT, UPT, UR4, 0x1, URZ ;  /* 0x00000001041d7890 */ /* 0x000fc4000fffe0ff */
[----:B------:R-:W-:Y:S01]  /*1d00*/  UIADD3 UR43, UPT, UPT, -UR4, URZ, URZ ;  /* 0x000000ff042b7290 */ /* 0x000fe2000fffe1ff */
[----:B-123--:R-:W-:-:S11]  /*1d10*/  UMOV UR6, URZ ;  /* 0x000000ff00067c82 */ /* 0x00efd60008000000 */
.L_x_43:
[----:B------:R-:W-:-:S09]  /*1d20*/  UISETP.NE.AND UP0, UPT, UR48, URZ, UPT ;  /* 0x000000ff3000728c */ /* 0x000fd2000bf05270 */
[----:B-1----:R-:W-:Y:S05]  /*1d30*/  BRA.U UP0, `(.L_x_24) ;  /* 0x0000000100287547 */ /* 0x002fea000b800000 */
[----:B------:R-:W-:Y:S02]  /*1d40*/  LEA R0, R9, UR13, 0x3 ;  /* 0x0000000d09007c11 */ /* 0x000fe4000f8e18ff */
[----:B------:R-:W-:-:S04]  /*1d50*/  SHF.L.U32 R3, R8, 0x1f, RZ ;  /* 0x0000001f08037819 */ /* 0x000fc800000006ff */
[----:B------:R-:W1:Y:S02]  /*1d60*/  SYNCS.PHASECHK.TRANS64.TRYWAIT P0, [R0+URZ+0x2a0], R3 ;  /* 0x0002a003000075a7 */ /* 0x000e6400080011ff */
[----:B-1----:R-:W-:Y:S05]  /*1d70*/  @!P0 BRA `(.L_x_25) ;  /* 0x0000008000c48947 */ /* 0x002fea0003800000 */
.L_x_153:
[----:B------:R2:W-:Y:S01]  /*1d80*/  SYNCS.ARRIVE.TRANS64.A1T0 RZ, [R0+URZ+0x290], RZ ;  /* 0x000290ff00ff79a7 */ /* 0x0005e200081000ff */
[----:B------:R-:W-:-:S05]  /*1d90*/  VIADD R9, R9, 0x1 ;  /* 0x0000000109097836 */ /* 0x000fca0000000000 */
[----:B------:R-:W-:-:S04]  /*1da0*/  ISETP.NE.AND P0, PT, R9, 0x2, PT ;  /* 0x000000020900780c */ /* 0x000fc80003f05270 */
[----:B-1----:R-:W-:Y:S02]  /*1db0*/  SEL R3, RZ, 0x1, P0 ;  /* 0x00000001ff037807 */ /* 0x002fe40000000000 */
[----:B------:R-:W-:Y:S02]  /*1dc0*/  SEL R9, R9, RZ, P0 ;  /* 0x000000ff09097207 */ /* 0x000fe40000000000 */
[----:B------:R-:W-:-:S07]  /*1dd0*/  LOP3.LUT R8, R8, R3, RZ, 0x3c, !PT ;  /* 0x0000000308087212 */ /* 0x000fce00078e3cff */
.L_x_24:
[----:B------:R-:W-:Y:S01]  /*1de0*/  ULEA UR4, UR6, UR13, 0x3 ;  /* 0x0000000d06047291 */ /* 0x000fe2000f8e18ff */
[----:B--2---:R-:W-:Y:S01]  /*1df0*/  SHF.L.U32 R0, R12, 0x1f, RZ ;  /* 0x0000001f0c007819 */ /* 0x004fe200000006ff */
[----:B------:R-:W-:Y:S02]  /*1e00*/  UISETP.GE.U32.AND UP0, UPT, UR47, 0x3f, UPT ;  /* 0x0000003f2f00788c */ /* 0x000fe4000bf06070 */
[----:B------:R-:W-:Y:S01]  /*1e10*/  ULEA UR11, UR20, UR46, 0x7 ;  /* 0x0000002e140b7291 */ /* 0x000fe2000f8e38ff */
[----:B------:R-:W-:-:S04]  /*1e20*/  UMOV UR7, URZ ;  /* 0x000000ff00077c82 */ /* 0x000fc80008000000 */
[----:B------:R1:W2:Y:S01]  /*1e30*/  SYNCS.PHASECHK.TRANS64.TRYWAIT P0, [UR4+0x100], R0 ;  /* 0x00010000ff0075a7 */ /* 0x0002a20008001104 */
[----:B------:R-:W-:-:S04]  /*1e40*/  ULEA.HI UR4, UR16, UR16, URZ, 0x1 ;  /* 0x0000001010047291 */ /* 0x000fc8000f8f08ff */
[----:B------:R-:W-:-:S04]  /*1e50*/  USHF.L.U32 UR4, UR4, 0x7, URZ ;  /* 0x0000000704047899 */ /* 0x000fc800080006ff */
[----:B------:R-:W-:-:S04]  /*1e60*/  ULOP3.LUT UR35, UR4, 0xffffff00, URZ, 0xc0, !UPT ;  /* 0xffffff0004237892 */ /* 0x000fc8000f8ec0ff */
[----:B------:R-:W-:Y:S01]  /*1e70*/  UIADD3 UR35, UPT, UPT, UR44, UR35, URZ ;  /* 0x000000232c237290 */ /* 0x000fe2000fffe0ff */
[----:B------:R-:W-:Y:S11]  /*1e80*/  BRA.U !UP0, `(.L_x_26) ;  /* 0x0000000108c47547 */ /* 0x000ff6000b800000 */
[----:B------:R-:W-:Y:S01]  /*1e90*/  UMOV UR16, UR43 ;  /* 0x0000002b00107c82 */ /* 0x000fe20008000000 */
[----:B------:R-:W-:Y:S01]  /*1ea0*/  UMOV UR4, UR6 ;  /* 0x0000000600047c82 */ /* 0x000fe20008000000 */
[----:B------:R-:W-:-:S05]  /*1eb0*/  UMOV UR34, URZ ;  /* 0x000000ff00227c82 */ /* 0x000fca0008000000 */
.L_x_32:
[----:B------:R-:W-:Y:S01]  /*1ec0*/  ULEA UR33, UR4, UR13, 0x3 ;  /* 0x0000000d04217291 */ /* 0x000fe2000f8e18ff */
[----:B------:R-:W-:Y:S01]  /*1ed0*/  @P3 MOV R2, 0x3000 ;  /* 0x0000300000023802 */ /* 0x000fe20000000f00 */
[----:B--234-:R-:W-:Y:S10]  /*1ee0*/  @P0 BRA `(.L_x_27) ;  /* 0x00000000000c0947 */ /* 0x01cff40003800000 */
[----:B------:R-:W-:-:S04]  /*1ef0*/  SHF.L.U32 R3, R12, 0x1f, RZ ;  /* 0x0000001f0c037819 */ /* 0x000fc800000006ff */
[----:B------:R-:W2:Y:S02]  /*1f00*/  SYNCS.PHASECHK.TRANS64.TRYWAIT P0, [UR33+0x100], R3 ;  /* 0x00010003ff0075a7 */ /* 0x000ea40008001121 */
[----:B--2---:R-:W-:Y:S05]  /*1f10*/  @!P0 BRA `(.L_x_28) ;  /* 0x0000008000708947 */ /* 0x004fea0003800000 */
.L_x_27:
[----:B------:R2:W-:Y:S01]  /*1f20*/  @P3 SYNCS.ARRIVE.TRANS64 RZ, [UR33], R2 ;  /* 0x00000002ffff39a7 */ /* 0x0005e20008000021 */
[----:B------:R-:W-:Y:S02]  /*1f30*/  ULOP3.LUT UR5, UR21, 0x2, URZ, 0xfc, !UPT ;  /* 0x0000000215057892 */ /* 0x000fe4000f8efcff */
[----:B------:R-:W-:Y:S02]  /*1f40*/  UIADD3 UR16, UPT, UPT, UR16, 0x1, URZ ;  /* 0x0000000110107890 */ /* 0x000fe4000fffe0ff */
[----:B------:R-:W-:Y:S02]  /*1f50*/  UISETP.NE.AND UP0, UPT, UR5, 0x2, UPT ;  /* 0x000000020500788c */ /* 0x000fe4000bf05270 */
[----:B------:R-:W-:-:S07]  /*1f60*/  UISETP.NE.AND UP2, UPT, UR16, 0x1, UPT ;  /* 0x000000011000788c */ /* 0x000fce000bf45270 */
[----:B------:R-:W-:Y:S05]  /*1f70*/  BRA.U UP0, `(.L_x_29) ;  /* 0x0000000100047547 */ /* 0x000fea000b800000 */
[----:B------:R-:W-:Y:S05]  /*1f80*/  BPT.TRAP 0x1 ;  /* 0x000000040000795c */ /* 0x000fea0000300000 */
.L_x_29:
[----:B------:R-:W-:Y:S04]  /*1f90*/  BSSY.RECONVERGENT B0, `(.L_x_30) ;  /* 0x0000003000007945 */ /* 0x000fe80003800200 */
[----:B------:R-:W-:Y:S05]  /*1fa0*/  @!P2 BRA `(.L_x_31) ;  /* 0x000000000004a947 */ /* 0x000fea0003800000 */
[----:B------:R-:W-:Y:S05]  /*1fb0*/  BPT.TRAP 0x1 ;  /* 0x000000040000795c */ /* 0x000fea0000300000 */
.L_x_31:
[----:B------:R-:W-:Y:S05]  /*1fc0*/  BSYNC.RECONVERGENT B0 ;  /* 0x0000000000007941 */ /* 0x000fea0003800200 */
.L_x_30:
[----:B------:R-:W-:Y:S02]  /*1fd0*/  UIADD3 UR5, UPT, UPT, UR4, 0x1, URZ ;  /* 0x0000000104057890 */ /* 0x000fe4000fffe0ff */
[----:B------:R-:W-:Y:S02]  /*1fe0*/  ULEA UR32, UR4, UR28, 0xc ;  /* 0x0000001c04207291 */ /* 0x000fe4000f8e60ff */
[----:B------:R-:W-:Y:S02]  /*1ff0*/  UISETP.NE.AND UP0, UPT, UR5, 0x20, UPT ;  /* 0x000000200500788c */ /* 0x000fe4000bf05270 */
[----:B------:R-:W-:Y:S02]  /*2000*/  UIADD3 UR14, UP1, UPT, UR26, 0x80, URZ ;  /* 0x000000801a0e7890 */ /* 0x000fe4000ff3e0ff */
[----:B------:R-:W-:Y:S02]  /*2010*/  USEL UR7, URZ, 0x1, UP0 ;  /* 0x00000001ff077887 */ /* 0x000fe40008000000 */
[----:B------:R-:W-:-:S02]  /*2020*/  USEL UR6, UR5, URZ, UP0 ;  /* 0x000000ff05067287 */ /* 0x000fc40008000000 */
[----:B------:R-:W-:Y:S02]  /*2030*/  ULEA UR8, UR4, UR13, 0xb ;  /* 0x0000000d04087291 */ /* 0x000fe4000f8e58ff */
[----:B------:R-:W-:Y:S01]  /*2040*/  ULEA UR5, UR6, UR13, 0x3 ;  /* 0x0000000d06057291 */ /* 0x000fe2000f8e18ff */
[----:B------:R-:W-:Y:S01]  /*2050*/  LOP3.LUT R12, R12, UR7, RZ, 0x3c, !PT ;  /* 0x000000070c0c7c12 */ /* 0x000fe2000f8e3cff */
[----:B------:R-:W-:Y:S02]  /*2060*/  UIADD3 UR4, UP0, UPT, UR26, 0x180, URZ ;  /* 0x000001801a047890 */ /* 0x000fe4000ff1e0ff */
[----:B------:R-:W-:Y:S01]  /*2070*/  ULOP3.LUT UR33, UR33, 0xfefffff8, URZ, 0xc0, !UPT ;  /* 0xfefffff821217892 */ /* 0x000fe2000f8ec0ff */
[----:B-1----:R-:W-:Y:S01]  /*2080*/  SHF.L.U32 R0, R12, 0x1f, RZ ;  /* 0x0000001f0c007819 */ /* 0x002fe200000006ff */
[----:B------:R-:W-:Y:S02]  /*2090*/  UIADD3.X UR15, UPT, UPT, URZ, UR27, URZ, UP1, !UPT ;  /* 0x0000001bff0f7290 */ /* 0x000fe40008ffe4ff */
[----:B------:R-:W-:Y:S01]  /*20a0*/  UIADD3 UR32, UPT, UPT, UR13, 0x8600, UR32 ;  /* 0x000086000d207890 */ /* 0x000fe2000fffe020 */
[----:B------:R3:W4:Y:S01]  /*20b0*/  SYNCS.PHASECHK.TRANS64.TRYWAIT P0, [UR5+0x100], R0 ;  /* 0x00010000ff0075a7 */ /* 0x0007220008001105 */
[----:B------:R-:W-:-:S02]  /*20c0*/  UPRMT UR7, URZ, 0x5410, UR24 ;  /* 0x00005410ff077896 */ /* 0x000fc40008000018 */
[----:B------:R-:W-:Y:S02]  /*20d0*/  UIADD3 UR8, UPT, UPT, UR8, 0x28600, URZ ;  /* 0x0002860008087890 */ /* 0x000fe4000fffe0ff */
[----:B------:R-:W-:Y:S01]  /*20e0*/  UIADD3.X UR5, UPT, UPT, URZ, UR27, URZ, UP0, !UPT ;  /* 0x0000001bff057290 */ /* 0x000fe200087fe4ff */
[----:B------:R-:W-:Y:S01]  /*20f0*/  UMOV UR18, 0x0 ;  /* 0x0000000000127882 */ /* 0x000fe20000000000 */
[----:B------:R-:W-:Y:S01]  /*2100*/  UMOV UR19, 0x10000000 ;  /* 0x1000000000137882 */ /* 0x000fe20000000000 */
[----:B------:R-:W-:Y:S01]  /*2110*/  UMOV UR10, UR34 ;  /* 0x00000022000a7c82 */ /* 0x000fe20008000000 */
[----:B------:R-:W-:Y:S01]  /*2120*/  UMOV UR12, UR36 ;  /* 0x00000024000c7c82 */ /* 0x000fe20008000000 */
[----:B------:R-:W-:Y:S01]  /*2130*/  UMOV UR9, UR33 ;  /* 0x0000002100097c82 */ /* 0x000fe20008000000 */
[----:B------:R1:W-:Y:S03]  /*2140*/  UTMALDG.3D.MULTICAST.2CTA [UR32], [UR14], UR7, desc[UR18] ;  /* 0x000012200e0073b4 */ /* 0x0003e60008211807 */
[----:B------:R2:W-:Y:S01]  /*2150*/  UTMALDG.3D.2CTA [UR8], [UR4], desc[UR18] ;  /* 0x00001208040075b4 */ /* 0x0005e20008211000 */
[----:B-1----:R-:W-:Y:S01]  /*2160*/  UIADD3 UR34, UPT, UPT, UR34, 0x20, URZ ;  /* 0x0000002022227890 */ /* 0x002fe2000fffe0ff */
[----:B------:R-:W-:Y:S01]  /*2170*/  UMOV UR7, UR29 ;  /* 0x0000001d00077c82 */ /* 0x000fe20008000000 */
[----:B--2---:R-:W-:Y:S01]  /*2180*/  UMOV UR4, UR6 ;  /* 0x0000000600047c82 */ /* 0x004fe20008000000 */
[----:B------:R-:W-:Y:S09]  /*2190*/  BRA.U UP2, `(.L_x_32) ;  /* 0xfffffffd02487547 */ /* 0x000ff2000b83ffff */
.L_x_26:
[----:B------:R-:W-:Y:S01]  /*21a0*/  ULEA UR4, UR6, UR13, 0x3 ;  /* 0x0000000d06047291 */ /* 0x000fe2000f8e18ff */
[----:B-1-3--:R-:W-:Y:S01]  /*21b0*/  SHF.L.U32 R0, R12, 0x1f, RZ ;  /* 0x0000001f0c007819 */ /* 0x00afe200000006ff */
[----:B------:R-:W-:Y:S01]  /*21c0*/  @!P1 SYNCS.ARRIVE.TRANS64.A1T0 RZ, [UR13+0x228], RZ ;  /* 0x000228ffffff99a7 */ /* 0x000fe2000810000d */
[----:B------:R-:W-:-:S06]  /*21d0*/  UISETP.GT.AND UP0, UPT, UR41, UR40, UPT ;  /* 0x000000282900728c */ /* 0x000fcc000bf04270 */
[----:B--2-4-:R1:W2:Y:S03]  /*21e0*/  SYNCS.PHASECHK.TRANS64.TRYWAIT P0, [UR4+0x100], R0 ;  /* 0x00010000ff0075a7 */ /* 0x0142a60008001104 */
[----:B------:R-:W-:Y:S05]  /*21f0*/  BRA.U !UP0, `(.L_x_33) ;  /* 0x0000000108c07547 */ /* 0x000fea000b800000 */
[----:B------:R-:W-:Y:S01]  /*2200*/  UIADD3 UR25, UPT, UPT, UR45, UR7, URZ ;  /* 0x000000072d197290 */ /* 0x000fe2000fffe0ff */
[----:B------:R-:W-:-:S11]  /*2210*/  UMOV UR4, UR6 ;  /* 0x0000000600047c82 */ /* 0x000fd60008000000 */
.L_x_39:
[----:B------:R-:W-:Y:S01]  /*2220*/  ULEA UR17, UR4, UR13, 0x3 ;  /* 0x0000000d04117291 */ /* 0x000fe2000f8e18ff */
[----:B--2---:R-:W-:Y:S01]  /*2230*/  @P3 MOV R2, 0x3000 ;  /* 0x0000300000023802 */ /* 0x004fe20000000f00 */
[----:B--2-4-:R-:W-:Y:S10]  /*2240*/  @P0 BRA `(.L_x_34) ;  /* 0x00000000000c0947 */ /* 0x014ff40003800000 */
[----:B------:R-:W-:-:S04]  /*2250*/  SHF.L.U32 R3, R12, 0x1f, RZ ;  /* 0x0000001f0c037819 */ /* 0x000fc800000006ff */
[----:B------:R-:W2:Y:S02]  /*2260*/  SYNCS.PHASECHK.TRANS64.TRYWAIT P0, [UR17+0x100], R3 ;  /* 0x00010003ff0075a7 */ /* 0x000ea40008001111 */
[----:B--2---:R-:W-:Y:S05]  /*2270*/  @!P0 BRA `(.L_x_35) ;  /* 0x0000007c00b08947 */ /* 0x004fea0003800000 */
.L_x_34:
[----:B------:R2:W-:Y:S01]  /*2280*/  @P3 SYNCS.ARRIVE.TRANS64 RZ, [UR17], R2 ;  /* 0x00000002ffff39a7 */ /* 0x0005e20008000011 */
[----:B------:R-:W-:-:S04]  /*2290*/  ULOP3.LUT UR5, UR21, 0x2, URZ, 0xfc, !UPT ;  /* 0x0000000215057892 */ /* 0x000fc8000f8efcff */
[----:B------:R-:W-:-:S09]  /*22a0*/  UISETP.NE.AND UP0, UPT, UR5, 0x2, UPT ;  /* 0x000000020500788c */ /* 0x000fd2000bf05270 */
[----:B------:R-:W-:Y:S05]  /*22b0*/  BRA.U UP0, `(.L_x_36) ;  /* 0x0000000100047547 */ /* 0x000fea000b800000 */
[----:B------:R-:W-:Y:S05]  /*22c0*/  BPT.TRAP 0x1 ;  /* 0x000000040000795c */ /* 0x000fea0000300000 */
.L_x_36:
[----:B------:R-:W-:Y:S04]  /*22d0*/  BSSY.RECONVERGENT B0, `(.L_x_37) ;  /* 0x0000003000007945 */ /* 0x000fe80003800200 */
[----:B------:R-:W-:Y:S05]  /*22e0*/  @!P2 BRA `(.L_x_38) ;  /* 0x000000000004a947 */ /* 0x000fea0003800000 */
[----:B------:R-:W-:Y:S05]  /*22f0*/  BPT.TRAP 0x1 ;  /* 0x000000040000795c */ /* 0x000fea0000300000 */
.L_x_38:
[----:B------:R-:W-:Y:S05]  /*2300*/  BSYNC.RECONVERGENT B0 ;  /* 0x0000000000007941 */ /* 0x000fea0003800200 */
.L_x_37:
[----:B------:R-:W-:Y:S02]  /*2310*/  UIADD3 UR5, UPT, UPT, UR4, 0x1, URZ ;  /* 0x0000000104057890 */ /* 0x000fe4000fffe0ff */
[----:B------:R-:W-:Y:S02]  /*2320*/  UIADD3 UR14, UP1, UPT, UR26, 0x80, URZ ;  /* 0x000000801a0e7890 */ /* 0x000fe4000ff3e0ff */
[----:B------:R-:W-:Y:S02]  /*2330*/  UISETP.NE.AND UP0, UPT, UR5, 0x20, UPT ;  /* 0x000000200500788c */ /* 0x000fe4000bf05270 */
[----:B------:R-:W-:Y:S02]  /*2340*/  ULEA UR16, UR4, UR30, 0xc ;  /* 0x0000001e04107291 */ /* 0x000fe4000f8e60ff */
[----:B------:R-:W-:Y:S02]  /*2350*/  USEL UR8, URZ, 0x1, UP0 ;  /* 0x00000001ff087887 */ /* 0x000fe40008000000 */
[----:B------:R-:W-:-:S02]  /*2360*/  USEL UR6, UR5, URZ, UP0 ;  /* 0x000000ff05067287 */ /* 0x000fc40008000000 */
[----:B------:R-:W-:Y:S02]  /*2370*/  UIADD3 UR22, UP0, UPT, UR26, 0x180, URZ ;  /* 0x000001801a167890 */ /* 0x000fe4000ff1e0ff */
[----:B------:R-:W-:Y:S01]  /*2380*/  LOP3.LUT R12, R12, UR8, RZ, 0x3c, !PT ;  /* 0x000000080c0c7c12 */ /* 0x000fe2000f8e3cff */
[----:B------:R-:W-:Y:S02]  /*2390*/  ULEA UR8, UR4, UR13, 0xb ;  /* 0x0000000d04087291 */ /* 0x000fe4000f8e58ff */
[----:B------:R-:W-:Y:S01]  /*23a0*/  ULEA UR5, UR6, UR13, 0x3 ;  /* 0x0000000d06057291 */ /* 0x000fe2000f8e18ff */
[----:B-1----:R-:W-:Y:S01]  /*23b0*/  SHF.L.U32 R0, R12, 0x1f, RZ ;  /* 0x0000001f0c007819 */ /* 0x002fe200000006ff */
[----:B------:R-:W-:Y:S02]  /*23c0*/  USHF.L.U32 UR18, UR7, 0x5, URZ ;  /* 0x0000000507127899 */ /* 0x000fe400080006ff */
[----:B------:R-:W-:Y:S02]  /*23d0*/  ULOP3.LUT UR17, UR17, 0xfefffff8, URZ, 0xc0, !UPT ;  /* 0xfefffff811117892 */ /* 0x000fe4000f8ec0ff */
[----:B------:R-:W-:-:S02]  /*23e0*/  UIADD3.X UR15, UPT, UPT, URZ, UR27, URZ, UP1, !UPT ;  /* 0x0000001bff0f7290 */ /* 0x000fc40008ffe4ff */
[----:B------:R-:W-:Y:S01]  /*23f0*/  UPRMT UR4, URZ, 0x5410, UR24 ;  /* 0x00005410ff047896 */ /* 0x000fe20008000018 */
[----:B------:R3:W4:Y:S01]  /*2400*/  SYNCS.PHASECHK.TRANS64.TRYWAIT P0, [UR5+0x100], R0 ;  /* 0x00010000ff0075a7 */ /* 0x0007220008001105 */
[----:B------:R-:W-:Y:S02]  /*2410*/  UIADD3 UR8, UPT, UPT, UR8, 0x28600, URZ ;  /* 0x0002860008087890 */ /* 0x000fe4000fffe0ff */
[----:B------:R-:W-:Y:S01]  /*2420*/  UIADD3.X UR23, UPT, UPT, URZ, UR27, URZ, UP0, !UPT ;  /* 0x0000001bff177290 */ /* 0x000fe200087fe4ff */
[----:B------:R-:W-:Y:S01]  /*2430*/  UMOV UR32, 0x0 ;  /* 0x0000000000207882 */ /* 0x000fe20000000000 */
[----:B------:R-:W-:Y:S01]  /*2440*/  UMOV UR33, 0x10000000 ;  /* 0x1000000000217882 */ /* 0x000fe20000000000 */
[----:B------:R-:W-:Y:S01]  /*2450*/  UMOV UR19, UR35 ;  /* 0x0000002300137c82 */ /* 0x000fe20008000000 */
[----:B------:R-:W-:Y:S01]  /*2460*/  UMOV UR20, UR36 ;  /* 0x0000002400147c82 */ /* 0x000fe20008000000 */
[----:B------:R-:W-:Y:S01]  /*2470*/  UMOV UR12, UR36 ;  /* 0x00000024000c7c82 */ /* 0x000fe20008000000 */
[----:B------:R-:W-:Y:S01]  /*2480*/  UMOV UR9, UR17 ;  /* 0x0000001100097c82 */ /* 0x000fe20008000000 */
[----:B------:R-:W-:Y:S01]  /*2490*/  UMOV UR10, UR18 ;  /* 0x00000012000a7c82 */ /* 0x000fe20008000000 */
[----:B------:R1:W-:Y:S01]  /*24a0*/  UTMALDG.3D.MULTICAST.2CTA [UR16], [UR14], UR4, desc[UR32] ;  /* 0x000020100e0073b4 */ /* 0x0003e20008211804 */
[----:B------:R-:W-:-:S04]  /*24b0*/  UIADD3 UR7, UPT, UPT, UR7, 0x1, URZ ;  /* 0x0000000107077890 */ /* 0x000fc8000fffe0ff */
[----:B------:R-:W-:Y:S01]  /*24c0*/  UISETP.NE.AND UP0, UPT, UR7, UR25, UPT ;  /* 0x000000190700728c */ /* 0x000fe2000bf05270 */
[----:B------:R3:W-:Y:S01]  /*24d0*/  UTMALDG.3D.2CTA [UR8], [UR22], desc[UR32] ;  /* 0x00002008160075b4 */ /* 0x0007e20008211000 */
[----:B-1----:R-:W-:-:S07]  /*24e0*/  UMOV UR4, UR6 ;  /* 0x0000000600047c82 */ /* 0x002fce0008000000 */
[----:B---3--:R-:W-:Y:S05]  /*24f0*/  BRA.U UP0, `(.L_x_39) ;  /* 0xfffffffd00487547 */ /* 0x008fea000b83ffff */
.L_x_33:
[C---:B------:R-:W-:Y:S01]  /*2500*/  LEA R3, R11.reuse, UR13, 0x3 ;  /* 0x0000000d0b037c11 */ /* 0x040fe2000f8e18ff */
[----:B------:R-:W-:Y:S01]  /*2510*/  NOP ;  /* 0x0000000000007918 */ /* 0x000fe20000000000 */
[----:B-1----:R-:W-:Y:S02]  /*2520*/  SHF.L.U32 R0, R10, 0x1f, RZ ;  /* 0x0000001f0a007819 */ /* 0x002fe400000006ff */
[----:B------:R-:W-:Y:S02]  /*2530*/  LEA R5, R11, UR13, 0x4 ;  /* 0x0000000d0b057c11 */ /* 0x000fe4000f8e20ff */
[----:B--2-4-:R-:W1:Y:S02]  /*2540*/  SYNCS.PHASECHK.TRANS64.TRYWAIT P0, [R3+URZ+0x230], R0 ;  /* 0x00023000030075a7 */ /* 0x014e6400080011ff */
[----:B-1----:R-:W-:Y:S05]  /*2550*/  @!P0 BRA `(.L_x_40) ;  /* 0x0000007c00108947 */ /* 0x002fea0003800000 */
.L_x_156:
[----:B------:R-:W2:Y:S01]  /*2560*/  LDS.128 R4, [R5+0x2c0] ;  /* 0x0002c00005047984 */ /* 0x000ea20000000c00 */
[----:B------:R-:W-:Y:S01]  /*2570*/  UISETP.GE.AND UP0, UPT, UR42, 0x1, UPT ;  /* 0x000000012a00788c */ /* 0x000fe2000bf06270 */
[----:B------:R-:W-:Y:S01]  /*2580*/  @!PT LDS RZ, [RZ] ;  /* 0x00000000fffff984 */ /* 0x000fe20000000800 */
[----:B------:R-:W-:Y:S01]  /*2590*/  @!PT LDS RZ, [RZ] ;  /* 0x00000000fffff984 */ /* 0x000fe20000000800 */
[----:B------:R-:W-:Y:S01]  /*25a0*/  @!PT LDS RZ, [RZ] ;  /* 0x00000000fffff984 */ /* 0x000fe20000000800 */
[----:B------:R-:W-:Y:S01]  /*25b0*/  @!PT LDS RZ, [RZ] ;  /* 0x00000000fffff984 */ /* 0x000fe20000000800 */
[----:B------:R3:W-:Y:S06]  /*25c0*/  MEMBAR.ALL.CTA ;  /* 0x0000000000007992 */ /* 0x0007ec0000008000 */
[----:B---3--:R-:W3:Y:S01]  /*25d0*/  FENCE.VIEW.ASYNC.S ;  /* 0x00000000000073c6 */ /* 0x008ee20000000000 */
[----:B--2---:R-:W-:-:S13]  /*25e0*/  LOP3.LUT P0, RZ, R6, 0x1, RZ, 0xc0, !PT ;  /* 0x0000000106ff7812 */ /* 0x004fda000780c0ff */
[----:B---3--:R-:W-:Y:S01]  /*25f0*/  VOTEU.ANY UP1, P0 ;  /* 0x0000000000ff7886 */ /* 0x008fe20000020100 */
[----:B------:R-:W-:-:S13]  /*2600*/  PLOP3.LUT P0, PT, PT, PT, UP1, 0x80, 0x8 ;  /* 0x000000000008781c */ /* 0x000fda0003f0f018 */
[----:B-1----:R-:W-:Y:S02]  /*2610*/  @P0 LOP3.LUT R0, R5, 0xffff, RZ, 0xc0, !PT ;  /* 0x0000ffff05000812 */ /* 0x002fe400078ec0ff */
[----:B------:R-:W-:Y:S02]  /*2620*/  @P0 MOV R2, R4 ;  /* 0x0000000400020202 */ /* 0x000fe40000000f00 */
[----:B------:R-:W-:Y:S01]  /*2630*/  @P0 R2UR UR5, R0 ;  /* 0x00000000000502ca */ /* 0x000fe200000e0000 */
[----:B------:R-:W-:Y:S01]  /*2640*/  VIADD R0, R3, 0x240 ;  /* 0x0000024003007836 */ /* 0x000fe20000000000 */
[----:B------:R-:W-:Y:S02]  /*2650*/  @P0 SHF.R.U32.HI R4, RZ, 0x10, R5 ;  /* 0x00000010ff040819 */ /* 0x000fe40000011605 */
[----:B------:R-:W-:Y:S02]  /*2660*/  @P0 R2UR UR7, R2 ;  /* 0x00000000020702ca */ /* 0x000fe400000e0000 */
[----:B------:R-:W-:-:S02]  /*2670*/  PRMT R0, RZ, 0x654, R0 ;  /* 0x00000654ff007816 */ /* 0x000fc40000000000 */
[----:B------:R-:W-:Y:S02]  /*2680*/  @P0 R2UR UR4, R4 ;  /* 0x00000000040402ca */ /* 0x000fe400000e0000 */
[----:B------:R1:W-:Y:S03]  /*2690*/  SYNCS.ARRIVE.TRANS64.RED.A1T0 RZ, [R0+URZ], RZ ;  /* 0x000000ff00ff79a7 */ /* 0x0003e600081004ff */
[----:B------:R-:W-:-:S04]  /*26a0*/  @UP1 UMOV UR31, UR5 ;  /* 0x00000005001f1c82 */ /* 0x000fc80008000000 */
[----:B------:R-:W-:-:S04]  /*26b0*/  @UP1 UMOV UR37, UR7 ;  /* 0x0000000700251c82 */ /* 0x000fc80008000000 */
[----:B------:R-:W-:Y:S01]  /*26c0*/  @UP1 UMOV UR36, UR4 ;  /* 0x0000000400241c82 */ /* 0x000fe20008000000 */
[----:B------:R-:W-:Y:S05]  /*26d0*/  BRA.U !UP0, `(.L_x_41) ;  /* 0x0000000108d47547 */ /* 0x000fea000b800000 */
[----:B------:R-:W2:Y:S01]  /*26e0*/  LDCU.128 UR16, c[0x0][0xb10] ;  /* 0x00016200ff1077ac */ /* 0x000ea20008000c00 */
[----:B------:R-:W3:Y:S01]  /*26f0*/  LDCU UR12, c[0x0][0xb20] ;  /* 0x00016400ff0c77ac */ /* 0x000ee20008000800 */
[----:B------:R-:W4:Y:S01]  /*2700*/  LDCU UR20, c[0x0][0xb0c] ;  /* 0x00016180ff1477ac */ /* 0x000f220008000800 */
[----:B------:R-:W1:Y:S01]  /*2710*/  LDCU.64 UR8, c[0x0][0xb28] ;  /* 0x00016500ff0877ac */ /* 0x000e620008000a00 */
[----:B------:R-:W-:Y:S02]  /*2720*/  UISETP.NE.AND UP3, UPT, UR42, 0x1, UPT ;  /* 0x000000012a00788c */ /* 0x000fe4000bf65270 */
[----:B--2---:R-:W-:Y:S02]  /*2730*/  UIMAD.WIDE.U32 UR10, UR38, UR19, URZ ;  /* 0x00000013260a72a5 */ /* 0x004fe4000f8e00ff */
[----:B------:R-:W-:Y:S02]  /*2740*/  UIMAD.WIDE.U32 UR4, UR39, UR16, URZ ;  /* 0x00000010270472a5 */ /* 0x000fe4000f8e00ff */
[----:B------:R-:W-:-:S02]  /*2750*/  UISETP.NE.AND UP0, UPT, UR18, 0x1, UPT ;  /* 0x000000011200788c */ /* 0x000fc4000bf05270 */
[----:B------:R-:W-:Y:S01]  /*2760*/  UIMAD.WIDE.U32 UR22, UR31, UR19, URZ ;  /* 0x000000131f1672a5 */ /* 0x000fe2000f8e00ff */
[----:B------:R-:W-:Y:S02]  /*2770*/  UMOV UR10, UR11 ;  /* 0x0000000b000a7c82 */ /* 0x000fe40008000000 */
[----:B------:R-:W-:Y:S01]  /*2780*/  UMOV UR4, UR5 ;  /* 0x0000000500047c82 */ /* 0x000fe20008000000 */
[----:B---3--:R-:W-:Y:S02]  /*2790*/  USHF.R.U32.HI UR10, URZ, UR12, UR10 ;  /* 0x0000000cff0a7299 */ /* 0x008fe4000801160a */
[----:B----4-:R-:W-:Y:S02]  /*27a0*/  UISETP.NE.AND UP2, UPT, UR20, 0x1, UPT ;  /* 0x000000011400788c */ /* 0x010fe4000bf45270 */
[----:B------:R-:W-:Y:S02]  /*27b0*/  USHF.R.U32.HI UR4, URZ, UR17, UR4 ;  /* 0x00000011ff047299 */ /* 0x000fe40008011604 */
[----:B------:R-:W-:-:S02]  /*27c0*/  USEL UR5, UR38, UR10, !UP0 ;  /* 0x0000000a26057287 */ /* 0x000fc4000c000000 */
[----:B------:R-:W-:Y:S02]  /*27d0*/  USEL UR7, UR39, UR4, !UP2 ;  /* 0x0000000427077287 */ /* 0x000fe4000d000000 */
[----:B-1----:R-:W-:Y:S01]  /*27e0*/  UIMAD.WIDE.U32 UR10, UR5, UR8, URZ ;  /* 0x00000008050a72a5 */ /* 0x002fe2000f8e00ff */
[----:B------:R-:W-:Y:S01]  /*27f0*/  UMOV UR4, UR23 ;  /* 0x0000001700047c82 */ /* 0x000fe20008000000 */
[----:B------:R-:W-:Y:S02]  /*2800*/  UIMAD.WIDE.U32 UR14, UR37, UR16, URZ ;  /* 0x00000010250e72a5 */ /* 0x000fe4000f8e00ff */
[----:B------:R-:W-:-:S03]  /*2810*/  UIMAD.WIDE.U32 UR22, UR7, UR8, URZ ;  /* 0x00000008071672a5 */ /* 0x000fc6000f8e00ff */
[----:B------:R-:W-:Y:S01]  /*2820*/  UMOV UR10, UR11 ;  /* 0x0000000b000a7c82 */ /* 0x000fe20008000000 */
[----:B------:R-:W-:Y:S02]  /*2830*/  USHF.R.U32.HI UR4, URZ, UR12, UR4 ;  /* 0x0000000cff047299 */ /* 0x000fe40008011604 */
[----:B------:R-:W-:Y:S01]  /*2840*/  @UP3 USHF.R.U32.HI UR5, URZ, UR9, UR10 ;  /* 0x00000009ff053299 */ /* 0x000fe2000801160a */
[----:B------:R-:W-:Y:S01]  /*2850*/  UMOV UR14, UR15 ;  /* 0x0000000f000e7c82 */ /* 0x000fe20008000000 */
[----:B------:R-:W-:Y:S01]  /*2860*/  UMOV UR22, UR23 ;  /* 0x0000001700167c82 */ /* 0x000fe20008000000 */
[----:B------:R-:W-:Y:S02]  /*2870*/  USHF.R.U32.HI UR17, URZ, UR17, UR14 ;  /* 0x00000011ff117299 */ /* 0x000fe4000801160e */
[----:B------:R-:W-:Y:S02]  /*2880*/  USEL UR4, UR31, UR4, !UP0 ;  /* 0x000000041f047287 */ /* 0x000fe4000c000000 */
[----:B------:R-:W-:-:S02]  /*2890*/  @UP3 USHF.R.U32.HI UR7, URZ, UR9, UR22 ;  /* 0x00000009ff073299 */ /* 0x000fc40008011616 */
[----:B------:R-:W-:Y:S02]  /*28a0*/  UIMAD UR10, UR42, UR5, URZ ;  /* 0x000000052a0a72a4 */ /* 0x000fe4000f8e02ff */
[----:B------:R-:W-:Y:S02]  /*28b0*/  USEL UR5, UR37, UR17, !UP2 ;  /* 0x0000001125057287 */ /* 0x000fe4000d000000 */
[----:B------:R-:W-:Y:S02]  /*28c0*/  UIMAD UR12, UR42, UR7, URZ ;  /* 0x000000072a0c72a4 */ /* 0x000fe4000f8e02ff */
[----:B------:R-:W-:Y:S02]  /*28d0*/  UISETP.GE.AND UP0, UPT, UR4, UR10, UPT ;  /* 0x0000000a0400728c */ /* 0x000fe4000bf06270 */
[----:B------:R-:W-:Y:S02]  /*28e0*/  UIMAD.WIDE.U32 UR10, UR4, UR8, URZ ;  /* 0x00000008040a72a5 */ /* 0x000fe4000f8e00ff */
[----:B------:R-:W-:-:S02]  /*28f0*/  UISETP.GE.OR UP0, UPT, UR5, UR12, UP0 ;  /* 0x0000000c0500728c */ /* 0x000fc40008706670 */
[----:B------:R-:W-:Y:S02]  /*2900*/  UIMAD.WIDE.U32 UR14, UR5, UR8, URZ ;  /* 0x00000008050e72a5 */ /* 0x000fe4000f8e00ff */
[----:B------:R-:W-:Y:S01]  /*2910*/  UIADD3 UR12, UPT, UPT, -UR5, URZ, URZ ;  /* 0x000000ff050c7290 */ /* 0x000fe2000fffe1ff */
[----:B------:R-:W-:Y:S01]  /*2920*/  UMOV UR10, UR11 ;  /* 0x0000000b000a7c82 */ /* 0x000fe20008000000 */
[----:B------:R-:W-:Y:S02]  /*2930*/  UIADD3 UR11, UPT, UPT, -UR4, URZ, URZ ;  /* 0x000000ff040b7290 */ /* 0x000fe4000fffe1ff */
[----:B------:R-:W-:-:S03]  /*2940*/  USHF.R.U32.HI UR10, URZ, UR9, UR10 ;  /* 0x00000009ff0a7299 */ /* 0x000fc6000801160a */
[----:B------:R-:W-:Y:S01]  /*2950*/  @!UP0 UMOV UR8, UR15 ;  /* 0x0000000f00088c82 */ /* 0x000fe20008000000 */
[----:B------:R-:W-:Y:S02]  /*2960*/  UIMAD UR11, UR18, UR11, UR31 ;  /* 0x0000000b120b72a4 */ /* 0x000fe4000f8e021f */
[----:B------:R-:W-:Y:S02]  /*2970*/  USEL UR10, UR4, UR10, !UP3 ;  /* 0x0000000a040a7287 */ /* 0x000fe4000d800000 */
[----:B------:R-:W-:Y:S02]  /*2980*/  @!UP0 USHF.R.U32.HI UR8, URZ, UR9, UR8 ;  /* 0x00000009ff088299 */ /* 0x000fe40008011608 */
[----:B------:R-:W-:Y:S02]  /*2990*/  UIADD3 UR9, UPT, UPT, -UR10, URZ, URZ ;  /* 0x000000ff0a097290 */ /* 0x000fe4000fffe1ff */
[----:B------:R-:W-:Y:S02]  /*29a0*/  @!UP0 USEL UR8, UR5, UR8, !UP3 ;  /* 0x0000000805088287 */ /* 0x000fe4000d800000 */
[----:B------:R-:W-:-:S02]  /*29b0*/  UIMAD UR9, UR42, UR9, UR4 ;  /* 0x000000092a0972a4 */ /* 0x000fc4000f8e0204 */
[----:B------:R-:W-:Y:S02]  /*29c0*/  @!UP0 UIADD3 UR10, UPT, UPT, UR10, -UR8, URZ ;  /* 0x800000080a0a8290 */ /* 0x000fe4000fffe0ff */
[----:B------:R-:W-:Y:S02]  /*29d0*/  @!UP0 UIMAD UR8, UR9, UR7, UR8 ;  /* 0x00000007090882a4 */ /* 0x000fe4000f8e0208 */
[----:B------:R-:W-:Y:S02]  /*29e0*/  @!UP0 UIMAD UR4, UR42, UR10, UR5 ;  /* 0x0000000a2a0482a4 */ /* 0x000fe4000f8e0205 */
[----:B------:R-:W-:Y:S02]  /*29f0*/  UIMAD UR7, UR20, UR12, UR37 ;  /* 0x0000000c140772a4 */ /* 0x000fe4000f8e0225 */
[----:B------:R-:W-:Y:S01]  /*2a00*/  UIMAD UR31, UR4, UR18, UR11 ;  /* 0x00000012041f72a4 */ /* 0x000fe2000f8e020b */
[----:B------:R-:W-:Y:S02]  /*2a10*/  @!UP0 UMOV UR5, UR8 ;  /* 0x0000000800058c82 */ /* 0x000fe40008000000 */
[----:B------:R-:W-:-:S12]  /*2a20*/  UIMAD UR37, UR5, UR20, UR7 ;  /* 0x00000014052572a4 */ /* 0x000fd8000f8e0207 */
.L_x_41:
[----:B------:R-:W2:Y:S02]  /*2a30*/  LDCU UR4, c[0x0][0xb30] ;  /* 0x00016600ff0477ac */ /* 0x000ea40008000800 */
[----:B--2---:R-:W-:-:S09]  /*2a40*/  UISETP.NE.AND UP0, UPT, UR4, 0x1, UPT ;  /* 0x000000010400788c */ /* 0x004fd2000bf05270 */
[----:B------:R-:W-:Y:S05]  /*2a50*/  BRA.U UP0, `(.L_x_42) ;  /* 0x0000000100447547 */ /* 0x000fea000b800000 */
[----:B------:R-:W2:Y:S01]  /*2a60*/  LDCU.128 UR16, c[0x0][0xb10] ;  /* 0x00016200ff1077ac */ /* 0x000ea20008000c00 */
[----:B------:R-:W3:Y:S01]  /*2a70*/  LDCU UR10, c[0x0][0xb0c] ;  /* 0x00016180ff0a77ac */ /* 0x000ee20008000800 */
[----:B------:R-:W4:Y:S01]  /*2a80*/  LDCU UR7, c[0x0][0xb20] ;  /* 0x00016400ff0777ac */ /* 0x000f220008000800 */
[----:B--2---:R-:W-:Y:S02]  /*2a90*/  UIMAD.WIDE.U32 UR8, UR37, UR16, URZ ;  /* 0x00000010250872a5 */ /* 0x004fe4000f8e00ff */
[----:B------:R-:W-:Y:S02]  /*2aa0*/  UIMAD.WIDE.U32 UR4, UR31, UR19, URZ ;  /* 0x000000131f0472a5 */ /* 0x000fe4000f8e00ff */
[----:B---3--:R-:W-:Y:S02]  /*2ab0*/  UISETP.NE.AND UP2, UPT, UR10, 0x1, UPT ;  /* 0x000000010a00788c */ /* 0x008fe4000bf45270 */
[----:B------:R-:W-:Y:S01]  /*2ac0*/  UISETP.NE.AND UP0, UPT, UR18, 0x1, UPT ;  /* 0x000000011200788c */ /* 0x000fe2000bf05270 */
[----:B------:R-:W-:-:S02]  /*2ad0*/  UMOV UR8, UR9 ;  /* 0x0000000900087c82 */ /* 0x000fc40008000000 */
[----:B------:R-:W-:Y:S01]  /*2ae0*/  UMOV UR4, UR5 ;  /* 0x0000000500047c82 */ /* 0x000fe20008000000 */
[----:B------:R-:W-:Y:S02]  /*2af0*/  USHF.R.U32.HI UR17, URZ, UR17, UR8 ;  /* 0x00000011ff117299 */ /* 0x000fe40008011608 */
[----:B----4-:R-:W-:Y:S02]  /*2b00*/  USHF.R.U32.HI UR4, URZ, UR7, UR4 ;  /* 0x00000007ff047299 */ /* 0x010fe40008011604 */
[----:B------:R-:W-:Y:S02]  /*2b10*/  USEL UR5, UR37, UR17, !UP2 ;  /* 0x0000001125057287 */ /* 0x000fe4000d000000 */
[----:B------:R-:W-:-:S04]  /*2b20*/  USEL UR4, UR31, UR4, !UP0 ;  /* 0x000000041f047287 */ /* 0x000fc8000c000000 */
[----:B------:R-:W-:Y:S02]  /*2b30*/  UIADD3 UR7, UPT, UPT, UR5, -UR4, URZ ;  /* 0x8000000405077290 */ /* 0x000fe4000fffe0ff */
[----:B------:R-:W-:Y:S02]  /*2b40*/  UIADD3 UR4, UPT, UPT, -UR5, UR4, URZ ;  /* 0x0000000405047290 */ /* 0x000fe4000fffe1ff */
[----:B------:R-:W-:Y:S02]  /*2b50*/  UIMAD UR31, UR7, UR18, UR31 ;  /* 0x00000012071f72a4 */ /* 0x000fe4000f8e021f */
[----:B------:R-:W-:-:S12]  /*2b60*/  UIMAD UR37, UR4, UR10, UR37 ;  /* 0x0000000a042572a4 */ /* 0x000fd8000f8e0225 */
.L_x_42:
[----:B------:R-:W-:Y:S01]  /*2b70*/  VIADD R11, R11, 0x1 ;  /* 0x000000010b0b7836 */ /* 0x000fe20000000000 */
[----:B------:R-:W-:Y:S01]  /*2b80*/  PLOP3.LUT P1, PT, PT, PT, PT, 0x80, 0x8 ;  /* 0x000000000008781c */ /* 0x000fe20003f2f070 */
[----:B------:R-:W-:Y:S02]  /*2b90*/  UIADD3 UR16, UPT, UPT, UR37, UR62, URZ ;  /* 0x0000003e25107290 */ /* 0x000fe4000fffe0ff */
[----:B------:R-:W-:Y:S01]  /*2ba0*/  UIADD3 UR20, UPT, UPT, UR31, UR59, URZ ;  /* 0x0000003b1f147290 */ /* 0x000fe2000fffe0ff */
[----:B------:R-:W-:-:S04]  /*2bb0*/  ISETP.NE.AND P0, PT, R11, 0x2, PT ;  /* 0x000000020b00780c */ /* 0x000fc80003f05270 */
[----:B------:R-:W-:Y:S02]  /*2bc0*/  SEL R3, RZ, 0x1, P0 ;  /* 0x00000001ff037807 */ /* 0x000fe40000000000 */
[----:B------:R-:W-:Y:S02]  /*2bd0*/  SEL R11, R11, RZ, P0 ;  /* 0x000000ff0b0b7207 */ /* 0x000fe40000000000 */
[----:B------:R-:W-:Y:S01]  /*2be0*/  LOP3.LUT R10, R10, R3, RZ, 0x3c, !PT ;  /* 0x000000030a0a7212 */ /* 0x000fe200078e3cff */
[----:B------:R-:W-:Y:S06]  /*2bf0*/  BRA.U UP1, `(.L_x_43) ;  /* 0xfffffff101487547 */ /* 0x000fec000b83ffff */
[----:B------:R-:W-:Y:S01]  /*2c00*/  UIADD3 UR13, UPT, UPT, UR13, 0x100, URZ ;  /* 0x000001000d0d7890 */ /* 0x000fe2000fffe0ff */
[----:B------:R-:W-:-:S03]  /*2c10*/  SHF.L.U32 R3, R12, 0x1f, RZ ;  /* 0x0000001f0c037819 */ /* 0x000fc600000006ff */
[----:B------:R-:W-:-:S09]  /*2c20*/  ULEA UR4, UR6, UR13, 0x3 ;  /* 0x0000000d06047291 */ /* 0x000fd2000f8e18ff */
[----:B------:R-:W2:Y:S02]  /*2c30*/  SYNCS.PHASECHK.TRANS64.TRYWAIT P0, [UR4], R3 ;  /* 0x00000003ff0075a7 */ /* 0x000ea40008001104 */
[----:B--2---:R-:W-:Y:S05]  /*2c40*/  @!P0 BRA `(.L_x_44) ;  /* 0x0000007400688947 */ /* 0x004fea0003800000 */
.L_x_158:
[----:B------:R-:W-:-:S04]  /*2c50*/  UIADD3 UR4, UPT, UPT, UR6, 0x1, URZ ;  /* 0x0000000106047890 */ /* 0x000fc8000fffe0ff */
[----:B------:R-:W-:-:S04]  /*2c60*/  UISETP.NE.AND UP0, UPT, UR4, 0x20, UPT ;  /* 0x000000200400788c */ /* 0x000fc8000bf05270 */
[----:B------:R-:W-:Y:S02]  /*2c70*/  USEL UR6, URZ, 0x1, UP0 ;  /* 0x00000001ff067887 */ /* 0x000fe40008000000 */
[----:B------:R-:W-:-:S04]  /*2c80*/  USEL UR4, UR4, URZ, UP0 ;  /* 0x000000ff04047287 */ /* 0x000fc80008000000 */
[----:B------:R-:W-:Y:S01]  /*2c90*/  ULEA UR5, UR4, UR13, 0x3 ;  /* 0x0000000d04057291 */ /* 0x000fe2000f8e18ff */
[----:B------:R-:W-:-:S04]  /*2ca0*/  LOP3.LUT R2, R12, UR6, RZ, 0x3c, !PT ;  /* 0x000000060c027c12 */ /* 0x000fc8000f8e3cff */
[----:B-1----:R-:W-:-:S04]  /*2cb0*/  SHF.L.U32 R3, R2, 0x1f, RZ ;  /* 0x0000001f02037819 */ /* 0x002fc800000006ff */
[----:B------:R-:W1:Y:S02]  /*2cc0*/  SYNCS.PHASECHK.TRANS64.TRYWAIT P0, [UR5], R3 ;  /* 0x00000003ff0075a7 */ /* 0x000e640008001105 */
[----:B-1----:R-:W-:Y:S05]  /*2cd0*/  @!P0 BRA `(.L_x_45) ;  /* 0x00000074005c8947 */ /* 0x002fea0003800000 */
.L_x_160:
        /* <DEDUP_REMOVED lines=9> */
.L_x_162:
        /* <DEDUP_REMOVED lines=9> */
.L_x_164:
        /* <DEDUP_REMOVED lines=9> */
.L_x_166:
        /* <DEDUP_REMOVED lines=9> */
.L_x_168:
        /* <DEDUP_REMOVED lines=9> */
.L_x_170:
        /* <DEDUP_REMOVED lines=9> */
.L_x_172:
        /* <DEDUP_REMOVED lines=9> */
.L_x_174:
        /* <DEDUP_REMOVED lines=9> */
.L_x_176:
        /* <DEDUP_REMOVED lines=9> */
.L_x_178:
        /* <DEDUP_REMOVED lines=9> */
.L_x_180:
        /* <DEDUP_REMOVED lines=9> */
.L_x_182:
        /* <DEDUP_REMOVED lines=9> */
.L_x_184:
        /* <DEDUP_REMOVED lines=9> */
.L_x_186:
        /* <DEDUP_REMOVED lines=9> */
.L_x_188:
        /* <DEDUP_REMOVED lines=9> */
.L_x_190:
        /* <DEDUP_REMOVED lines=9> */
.L_x_192:
        /* <DEDUP_REMOVED lines=9> */
.L_x_194:
        /* <DEDUP_REMOVED lines=9> */
.L_x_196:
        /* <DEDUP_REMOVED lines=9> */
.L_x_198:
        /* <DEDUP_REMOVED lines=9> */
.L_x_200:
        /* <DEDUP_REMOVED lines=9> */
.L_x_202:
        /* <DEDUP_REMOVED lines=9> */
.L_x_204:
        /* <DEDUP_REMOVED lines=9> */
.L_x_206:
        /* <DEDUP_REMOVED lines=9> */
.L_x_208:
        /* <DEDUP_REMOVED lines=9> */
.L_x_210:
        /* <DEDUP_REMOVED lines=9> */
.L_x_212:
        /* <DEDUP_REMOVED lines=9> */
.L_x_214:
        /* <DEDUP_REMOVED lines=9> */
.L_x_216:
        /* <DEDUP_REMOVED lines=9> */
.L_x_218:
[----:B------:R-:W-:-:S04]  /*3d30*/  UIADD3 UR4, UPT, UPT, UR4, 0x1, URZ ;  /* 0x0000000104047890 */ /* 0x000fc8000fffe0ff */
[----:B------:R-:W-:-:S04]  /*3d40*/  UISETP.NE.AND UP0, UPT, UR4, 0x20, UPT ;  /* 0x000000200400788c */ /* 0x000fc8000bf05270 */
[----:B------:R-:W-:Y:S02]  /*3d50*/  USEL UR5, URZ, 0x1, UP0 ;  /* 0x00000001ff057887 */ /* 0x000fe40008000000 */
[----:B------:R-:W-:-:S04]  /*3d60*/  USEL UR4, UR4, URZ, UP0 ;  /* 0x000000ff04047287 */ /* 0x000fc80008000000 */
[----:B------:R-:W-:Y:S01]  /*3d70*/  ULEA UR4, UR4, UR13, 0x3 ;  /* 0x0000000d04047291 */ /* 0x000fe2000f8e18ff */
[----:B-1----:R-:W-:-:S04]  /*3d80*/  LOP3.LUT R3, R2, UR5, RZ, 0x3c, !PT ;  /* 0x0000000502037c12 */ /* 0x002fc8000f8e3cff */
[----:B------:R-:W-:Y:S01]  /*3d90*/  SHF.L.U32 R3, R3, 0x1f, RZ ;  /* 0x0000001f03037819 */ /* 0x000fe200000006ff */
[----:B------:R-:W-:-:S07]  /*3da0*/  IMAD.U32 R0, RZ, RZ, UR4 ;  /* 0x00000004ff007e24 */ /* 0x000fce000f8e00ff */
.L_x_75:
[----:B-1----:R1:W2:Y:S02]  /*3db0*/  SYNCS.PHASECHK.TRANS64.TRYWAIT P0, [R0+URZ], R3 ;  /* 0x00000003000075a7 */ /* 0x0022a400080011ff */
[----:B--2---:R-:W-:Y:S05]  /*3dc0*/  @!P0 NANOSLEEP.SYNCS 0x989680 ;  /* 0x009896800000895d */ /* 0x004fea0003900000 */
[----:B------:R-:W2:Y:S02]  /*3dd0*/  @!P0 SYNCS.PHASECHK.TRANS64 P0, [R0+URZ], R3 ;  /* 0x00000003000085a7 */ /* 0x000ea400080010ff */
[----:B--2---:R-:W-:Y:S05]  /*3de0*/  @P0 EXIT ;  /* 0x000000000000094d */ /* 0x004fea0003800000 */
[----:B------:R-:W-:Y:S05]  /*3df0*/  BRA `(.L_x_75) ;  /* 0xfffffffc00ec7947 */ /* 0x000fea000383ffff */
.L_x_23:
[----:B------:R-:W-:-:S04]  /*3e00*/  UISETP.NE.AND UP0, UPT, UR48, URZ, UPT ;  /* 0x000000ff3000728c */ /* 0x000fc8000bf05270 */
[----:B------:R-:W-:-:S09]  /*3e10*/  UISETP.NE.OR UP0, UPT, UR13, 0x1, UP0 ;  /* 0x000000010d00788c */ /* 0x000fd20008705670 */
[----:B------:R-:W-:Y:S05]  /*3e20*/  BRA.U UP0, `(.L_x_76) ;  /* 0x0000000500487547 */ /* 0x000fea000b800000 */
[----:B------:R-:W-:Y:S01]  /*3e30*/  ISETP.GE.U32.AND P2, PT, R0, 0x4, PT ;  /* 0x000000040000780c */ /* 0x000fe20003f46070 */
[----:B------:R-:W-:Y:S01]  /*3e40*/  IMAD.MOV.U32 R12, RZ, RZ, 0x1 ;  /* 0x00000001ff0c7424 */ /* 0x000fe200078e00ff */
[----:B------:R-:W-:Y:S02]  /*3e50*/  CS2R R10, SRZ ;  /* 0x00000000000a7805 */ /* 0x000fe4000001ff00 */
[----:B------:R-:W-:Y:S01]  /*3e60*/  CS2R R8, SRZ ;  /* 0x0000000000087805 */ /* 0x000fe2000001ff00 */
[----:B------:R-:W-:Y:S01]  /*3e70*/  UMOV UR4, 0x400 ;  /* 0x0000040000047882 */ /* 0x000fe20000000000 */
[----:B------:R-:W-:Y:S01]  /*3e80*/  UMOV UR5, URZ ;  /* 0x000000ff00057c82 */ /* 0x000fe20008000000 */
[----:B------:R-:W-:-:S12]  /*3e90*/  ULEA UR6, UR48, UR4, 0x18 ;  /* 0x0000000430067291 */ /* 0x000fd8000f8ec0ff */
.L_x_80:
[----:B------:R-:W-:Y:S02]  /*3ea0*/  LEA R2, R8, UR6, 0x3 ;  /* 0x0000000608027c11 */ /* 0x000fe4000f8e18ff */
[----:B------:R-:W-:-:S03]  /*3eb0*/  SHF.L.U32 R5, R9, 0x1f, RZ ;  /* 0x0000001f09057819 */ /* 0x000fc600000006ff */
[----:B------:R-:W-:Y:S01]  /*3ec0*/  VIADD R4, R2, 0x2a0 ;  /* 0x000002a002047836 */ /* 0x000fe20000000000 */
[----:B------:R-:W1:Y:S02]  /*3ed0*/  SYNCS.PHASECHK.TRANS64.TRYWAIT P0, [R2+URZ+0x290], R5 ;  /* 0x00029005020075a7 */ /* 0x000e6400080011ff */
[----:B-1----:R-:W-:Y:S05]  /*3ee0*/  @!P0 BRA `(.L_x_77) ;  /* 0x0000006c00a88947 */ /* 0x002fea0003800000 */
.L_x_219:
[----:B------:R-:W-:Y:S01]  /*3ef0*/  ULEA UR4, UR5, UR6, 0x3 ;  /* 0x0000000605047291 */ /* 0x000fe2000f8e18ff */
[----:B------:R-:W-:Y:S02]  /*3f00*/  PRMT R4, RZ, 0x654, R4 ;  /* 0x00000654ff047816 */ /* 0x000fe40000000004 */
[----:B-1----:R-:W-:Y:S01]  /*3f10*/  SHF.L.U32 R5, R12, 0x1f, RZ ;  /* 0x0000001f0c057819 */ /* 0x002fe200000006ff */
[----:B------:R-:W-:Y:S01]  /*3f20*/  UIADD3 UR7, UPT, UPT, UR4, 0x230, URZ ;  /* 0x0000023004077890 */ /* 0x000fe2000fffe0ff */
[----:B------:R1:W-:Y:S05]  /*3f30*/  SYNCS.ARRIVE.TRANS64.RED.A1T0 RZ, [R4+URZ], RZ ;  /* 0x000000ff04ff79a7 */ /* 0x0003ea00081004ff */
[----:B------:R-:W-:Y:S01]  /*3f40*/  IMAD.U32 R7, RZ, RZ, UR7 ;  /* 0x00000007ff077e24 */ /* 0x000fe2000f8e00ff */
[----:B------:R-:W2:Y:S04]  /*3f50*/  SYNCS.PHASECHK.TRANS64.TRYWAIT P0, [UR4+0x240], R5 ;  /* 0x00024005ff0075a7 */ /* 0x000ea80008001104 */
[----:B------:R-:W-:Y:S01]  /*3f60*/  PRMT R6, R0, 0x654, R7 ;  /* 0x0000065400067816 */ /* 0x000fe20000000007 */
[----:B-1----:R-:W-:Y:S01]  /*3f70*/  @!P2 IMAD.MOV.U32 R4, RZ, RZ, 0x10 ;  /* 0x00000010ff04a424 */ /* 0x002fe200078e00ff */
[----:B--2---:R-:W-:Y:S06]  /*3f80*/  @!P0 BRA `(.L_x_78) ;  /* 0x0000006c00948947 */ /* 0x004fec0003800000 */
.L_x_221:
[----:B------:R-:W-:Y:S01]  /*3f90*/  ULEA UR8, UR5, UR6, 0x4 ;  /* 0x0000000605087291 */ /* 0x000fe2000f8e20ff */
[----:B------:R-:W-:Y:S01]  /*3fa0*/  SEL R3, R6, R3, !P2 ;  /* 0x0000000306037207 */ /* 0x000fe20005000000 */
[----:B------:R-:W-:Y:S01]  /*3fb0*/  UIADD3 UR9, UPT, UPT, UR4, 0x230, URZ ;  /* 0x0000023004097890 */ /* 0x000fe2000fffe0ff */
[----:B-1----:R-:W-:Y:S01]  /*3fc0*/  LEA R2, R11, UR6, 0x3 ;  /* 0x000000060b027c11 */ /* 0x002fe2000f8e18ff */
[----:B------:R-:W-:Y:S01]  /*3fd0*/  UIADD3 UR8, UPT, UPT, UR8, 0x2c0, URZ ;  /* 0x000002c008087890 */ /* 0x000fe2000fffe0ff */
[----:B------:R-:W-:Y:S01]  /*3fe0*/  SHF.L.U32 R5, R10, 0x1f, RZ ;  /* 0x0000001f0a057819 */ /* 0x000fe200000006ff */
[----:B------:R1:W-:Y:S01]  /*3ff0*/  @!P2 SYNCS.ARRIVE.TRANS64.RED RZ, [R3+URZ], R4 ;  /* 0x0000000403ffa9a7 */ /* 0x0003e200080004ff */
[----:B------:R-:W-:Y:S01]  /*4000*/  UIADD3 UR4, UPT, UPT, UR5, 0x1, URZ ;  /* 0x0000000105047890 */ /* 0x000fe2000fffe0ff */
[----:B------:R-:W-:-:S03]  /*4010*/  VIADD R8, R8, 0x1 ;  /* 0x0000000108087836 */ /* 0x000fc60000000000 */
[----:B------:R-:W-:Y:S02]  /*4020*/  UISETP.NE.AND UP0, UPT, UR4, 0x2, UPT ;  /* 0x000000020400788c */ /* 0x000fe4000bf05270 */
[----:B------:R-:W-:Y:S06]  /*4030*/  UGETNEXTWORKID.BROADCAST [UR8], [UR9] ;  /* 0x00000000080073ca */ /* 0x000fec0008000100 */
[----:B------:R-:W-:Y:S01]  /*4040*/  USEL UR7, URZ, 0x1, UP0 ;  /* 0x00000001ff077887 */ /* 0x000fe20008000000 */
[----:B------:R-:W-:Y:S01]  /*4050*/  ISETP.NE.AND P0, PT, R8, 0x2, PT ;  /* 0x000000020800780c */ /* 0x000fe20003f05270 */
[----:B------:R-:W-:Y:S01]  /*4060*/  USEL UR5, UR4, URZ, UP0 ;  /* 0x000000ff04057287 */ /* 0x000fe20008000000 */
[----:B------:R-:W2:Y:S03]  /*4070*/  SYNCS.PHASECHK.TRANS64.TRYWAIT P1, [R2+URZ+0x230], R5 ;  /* 0x00023005020075a7 */ /* 0x000ea600080211ff */
[----:B------:R-:W-:Y:S01]  /*4080*/  LOP3.LUT R12, R12, UR7, RZ, 0x3c, !PT ;  /* 0x000000070c0c7c12 */ /* 0x000fe2000f8e3cff */
[----:B-12---:R-:W-:Y:S07]  /*4090*/  @!P1 BRA `(.L_x_79) ;  /* 0x0000006c00689947 */ /* 0x006fee0003800000 */
.L_x_222:
[C---:B------:R-:W-:Y:S01]  /*40a0*/  LEA R4, R11.reuse, UR6, 0x4 ;  /* 0x000000060b047c11 */ /* 0x040fe2000f8e20ff */
[----:B-1----:R-:W-:Y:S01]  /*40b0*/  VIADD R2, R2, 0x240 ;  /* 0x0000024002027836 */ /* 0x002fe20000000000 */
[----:B------:R-:W-:Y:S01]  /*40c0*/  SEL R8, R8, RZ, P0 ;  /* 0x000000ff08087207 */ /* 0x000fe20000000000 */
[----:B------:R-:W-:-:S03]  /*40d0*/  VIADD R11, R11, 0x1 ;  /* 0x000000010b0b7836 */ /* 0x000fc60000000000 */
[----:B------:R-:W1:Y:S01]  /*40e0*/  LDS.128 R4, [R4+0x2c0] ;  /* 0x0002c00004047984 */ /* 0x000e620000000c00 */
[----:B------:R-:W-:Y:S02]  /*40f0*/  PRMT R2, RZ, 0x654, R2 ;  /* 0x00000654ff027816 */ /* 0x000fe40000000002 */
[C---:B------:R-:W-:Y:S01]  /*4100*/  ISETP.NE.AND P1, PT, R11.reuse, 0x2, PT ;  /* 0x000000020b00780c */ /* 0x040fe20003f25270 */
[----:B------:R-:W-:Y:S01]  /*4110*/  @!PT LDS RZ, [RZ] ;  /* 0x00000000fffff984 */ /* 0x000fe20000000800 */
[----:B------:R-:W-:Y:S01]  /*4120*/  @!PT LDS RZ, [RZ] ;  /* 0x00000000fffff984 */ /* 0x000fe20000000800 */
[----:B------:R-:W-:Y:S01]  /*4130*/  @!PT LDS RZ, [RZ] ;  /* 0x00000000fffff984 */ /* 0x000fe20000000800 */
[----:B------:R-:W-:Y:S01]  /*4140*/  @!PT LDS RZ, [RZ] ;  /* 0x00000000fffff984 */ /* 0x000fe20000000800 */
[----:B------:R2:W-:Y:S06]  /*4150*/  MEMBAR.ALL.CTA ;  /* 0x0000000000007992 */ /* 0x0005ec0000008000 */
[----:B--2---:R-:W2:Y:S01]  /*4160*/  FENCE.VIEW.ASYNC.S ;  /* 0x00000000000073c6 */ /* 0x004ea20000000000 */
[----:B------:R-:W-:Y:S01]  /*4170*/  SEL R11, R11, RZ, P1 ;  /* 0x000000ff0b0b7207 */ /* 0x000fe20000800000 */
[----:B--2---:R2:W-:Y:S01]  /*4180*/  SYNCS.ARRIVE.TRANS64.RED.A1T0 RZ, [R2+URZ], RZ ;  /* 0x000000ff02ff79a7 */ /* 0x0045e200081004ff */
[----:B-1----:R-:W-:-:S02]  /*4190*/  LOP3.LUT P3, RZ, R6, 0x1, RZ, 0xc0, !PT ;  /* 0x0000000106ff7812 */ /* 0x002fc4000786c0ff */
[----:B------:R-:W-:-:S04]  /*41a0*/  SEL R5, RZ, 0x1, P1 ;  /* 0x00000001ff057807 */ /* 0x000fc80000800000 */
[----:B------:R-:W-:Y:S02]  /*41b0*/  LOP3.LUT R10, R10, R5, RZ, 0x3c, !PT ;  /* 0x000000050a0a7212 */ /* 0x000fe400078e3cff */
[----:B--2---:R-:W-:-:S04]  /*41c0*/  SEL R2, RZ, 0x1, P0 ;  /* 0x00000001ff027807 */ /* 0x004fc80000000000 */
[----:B------:R-:W-:Y:S01]  /*41d0*/  LOP3.LUT R9, R9, R2, RZ, 0x3c, !PT ;  /* 0x0000000209097212 */ /* 0x000fe200078e3cff */
[----:B------:R-:W-:Y:S06]  /*41e0*/  @P3 BRA `(.L_x_80) ;  /* 0xfffffffc002c3947 */ /* 0x000fec000383ffff */
[----:B------:R-:W-:Y:S01]  /*41f0*/  ULEA UR4, UR5, UR6, 0x3 ;  /* 0x0000000605047291 */ /* 0x000fe2000f8e18ff */
[----:B------:R-:W-:-:S08]  /*4200*/  SHF.L.U32 R3, R12, 0x1f, RZ ;  /* 0x0000001f0c037819 */ /* 0x000fd000000006ff */
[----:B------:R-:W1:Y:S02]  /*4210*/  SYNCS.PHASECHK.TRANS64 P0, [UR4+0x240], R3 ;  /* 0x00024003ff0075a7 */ /* 0x000e640008001004 */
[----:B-1----:R-:W-:Y:S05]  /*4220*/  @P0 BRA `(.L_x_81) ;  /* 0x0000000000080947 */ /* 0x002fea0003800000 */
[----:B------:R-:W1:Y:S02]  /*4230*/  SYNCS.PHASECHK.TRANS64.TRYWAIT P0, [UR4+0x240], R3 ;  /* 0x00024003ff0075a7 */ /* 0x000e640008001104 */
[----:B-1----:R-:W-:Y:S05]  /*4240*/  @!P0 BRA `(.L_x_82) ;  /* 0x0000006c00108947 */ /* 0x002fea0003800000 */
.L_x_81:
[----:B------:R-:W-:-:S04]  /*4250*/  UIADD3 UR7, UPT, UPT, UR5, 0x1, URZ ;  /* 0x0000000105077890 */ /* 0x000fc8000fffe0ff */
[----:B------:R-:W-:-:S04]  /*4260*/  UISETP.NE.AND UP0, UPT, UR7, 0x2, UPT ;  /* 0x000000020700788c */ /* 0x000fc8000bf05270 */
[----:B------:R-:W-:Y:S02]  /*4270*/  USEL UR8, URZ, 0x1, UP0 ;  /* 0x00000001ff087887 */ /* 0x000fe40008000000 */
[----:B------:R-:W-:-:S04]  /*4280*/  USEL UR7, UR7, URZ, UP0 ;  /* 0x000000ff07077287 */ /* 0x000fc80008000000 */
[----:B------:R-:W-:Y:S01]  /*4290*/  ULEA UR7, UR7, UR6, 0x3 ;  /* 0x0000000607077291 */ /* 0x000fe2000f8e18ff */
[----:B-1----:R-:W-:-:S04]  /*42a0*/  LOP3.LUT R3, R12, UR8, RZ, 0x3c, !PT ;  /* 0x000000080c037c12 */ /* 0x002fc8000f8e3cff */
[----:B------:R-:W-:-:S04]  /*42b0*/  SHF.L.U32 R0, R3, 0x1f, RZ ;  /* 0x0000001f03007819 */ /* 0x000fc800000006ff */
[----:B------:R-:W1:Y:S02]  /*42c0*/  SYNCS.PHASECHK.TRANS64 P0, [UR7+0x240], R0 ;  /* 0x00024000ff0075a7 */ /* 0x000e640008001007 */
[----:B-1----:R-:W-:Y:S05]  /*42d0*/  @P0 EXIT ;  /* 0x000000000000094d */ /* 0x002fea0003800000 */
[----:B------:R-:W-:Y:S02]  /*42e0*/  SHF.L.U32 R3, R3, 0x1f, RZ ;  /* 0x0000001f03037819 */ /* 0x000fe400000006ff */
[----:B------:R-:W-:-:S07]  /*42f0*/  MOV R0, UR7 ;  /* 0x0000000700007c02 */ /* 0x000fce0008000f00 */
.L_x_83:
[----:B-1----:R1:W2:Y:S02]  /*4300*/  SYNCS.PHASECHK.TRANS64.TRYWAIT P0, [R0+URZ+0x240], R3 ;  /* 0x00024003000075a7 */ /* 0x0022a400080011ff */
[----:B--2---:R-:W-:Y:S05]  /*4310*/  @!P0 NANOSLEEP.SYNCS 0x989680 ;  /* 0x009896800000895d */ /* 0x004fea0003900000 */
[----:B------:R-:W2:Y:S02]  /*4320*/  @!P0 SYNCS.PHASECHK.TRANS64 P0, [R0+URZ+0x240], R3 ;  /* 0x00024003000085a7 */ /* 0x000ea400080010ff */
[----:B--2---:R-:W-:Y:S05]  /*4330*/  @P0 EXIT ;  /* 0x000000000000094d */ /* 0x004fea0003800000 */
[----:B------:R-:W-:Y:S05]  /*4340*/  BRA `(.L_x_83) ;  /* 0xfffffffc00ec7947 */ /* 0x000fea000383ffff */
.L_x_76:
[----:B------:R-:W-:Y:S05]  /*4350*/  BRA.U UP4, `(.L_x_84) ;  /* 0x0000001104847547 */ /* 0x000fea000b800000 */
[----:B------:R-:W-:Y:S01]  /*4360*/  UMOV UR4, 0x40 ;  /* 0x0000004000047882 */ /* 0x000fe20000000000 */
[----:B------:R-:W-:Y:S01]  /*4370*/  NOP ;  /* 0x0000000000007918 */ /* 0x000fe20000000000 */
[----:B------:R-:W-:Y:S01]  /*4380*/  ULEA UR5, UR48, UR4, 0x18 ;  /* 0x0000000430057291 */ /* 0x000fe2000f8ec0ff */
[----:B------:R-:W-:Y:S02]  /*4390*/  UMOV UR6, 0x400 ;  /* 0x0000040000067882 */ /* 0x000fe40000000000 */
[----:B------:R-:W-:-:S06]  /*43a0*/  ULEA UR6, UR48, UR6, 0x18 ;  /* 0x0000000630067291 */ /* 0x000fcc000f8ec0ff */
[----:B------:R-:W1:Y:S02]  /*43b0*/  LDS.U8 R0, [UR5+0x1c] ;  /* 0x00001c05ff007984 */ /* 0x000e640008000000 */
[----:B-1----:R-:W-:-:S13]  /*43c0*/  ISETP.NE.AND P0, PT, R0, RZ, PT ;  /* 0x000000ff0000720c */ /* 0x002fda0003f05270 */
[----:B------:R-:W-:Y:S05]  /*43d0*/  @P0 BRA `(.L_x_85) ;  /* 0x0000000400080947 */ /* 0x000fea0003800000 */
[----:B------:R-:W-:Y:S02]  /*43e0*/  UISETP.NE.U32.AND UP1, UPT, UR29, 0x1, UPT ;  /* 0x000000011d00788c */ /* 0x000fe4000bf25070 */
[----:B------:R-:W-:-:S07]  /*43f0*/  UIADD3 UR7, UPT, UPT, UR5, 0x8, URZ ;  /* 0x0000000805077890 */ /* 0x000fce000fffe0ff */
[----:B------:R-:W-:Y:S05]  /*4400*/  BRA.U !UP1, `(.L_x_86) ;  /* 0x00000001099c7547 */ /* 0x000fea000b800000 */
[----:B------:R-:W-:Y:S01]  /*4410*/  ELECT P0, URZ, PT ;  /* 0x0000000000ff782f */ /* 0x000fe20003800000 */
[----:B------:R-:W-:-:S12]  /*4420*/  BSSY B0, `(.L_x_86) ;  /* 0x0000025000007945 */ /* 0x000fd80003800000 */
[----:B------:R-:W-:Y:S05]  /*4430*/  @!P0 BRA `(.L_x_87) ;  /* 0x00000000008c8947 */ /* 0x000fea0003800000 */
[----:B------:R-:W-:-:S05]  /*4440*/  UMOV UR4, 0x10 ;  /* 0x0000001000047882 */ /* 0x000fca0000000000 */
[----:B------:R-:W-:Y:S04]  /*4450*/  DEPBAR.LE SB1, 0x36 ;  /* 0x00009d800000791a */ /* 0x000fe80000000000 */
[----:B------:R-:W1:Y:S02]  /*4460*/  UTCATOMSWS.2CTA.FIND_AND_SET.ALIGN UP0, UR4, UR4 ;  /* 0x00000004000475e3 */ /* 0x000e640008200800 */
[----:B-1----:R-:W-:Y:S01]  /*4470*/  MOV R11, UR4 ;  /* 0x00000004000b7c02 */ /* 0x002fe20008000f00 */
[----:B------:R-:W-:Y:S06]  /*4480*/  BRA.U UP0, `(.L_x_88) ;  /* 0x0000000100187547 */ /* 0x000fec000b800000 */
.L_x_89:
[----:B------:R-:W-:Y:S05]  /*4490*/  NANOSLEEP 0x64 ;  /* 0x000000640000795d */ /* 0x000fea0003800000 */
[----:B------:R-:W-:-:S05]  /*44a0*/  UMOV UR4, 0x10 ;  /* 0x0000001000047882 */ /* 0x000fca0000000000 */
[----:B------:R-:W-:Y:S04]  /*44b0*/  DEPBAR.LE SB1, 0x36 ;  /* 0x00009d800000791a */ /* 0x000fe80000000000 */
[----:B------:R-:W1:Y:S02]  /*44c0*/  UTCATOMSWS.2CTA.FIND_AND_SET.ALIGN UP0, UR4, UR4 ;  /* 0x00000004000475e3 */ /* 0x000e640008200800 */
[----:B-1----:R-:W-:Y:S01]  /*44d0*/  MOV R11, UR4 ;  /* 0x00000004000b7c02 */ /* 0x002fe20008000f00 */
[----:B------:R-:W-:Y:S05]  /*44e0*/  BRA.U !UP0, `(.L_x_89) ;  /* 0xfffffffd08e87547 */ /* 0x000fea000b83ffff */
.L_x_88:
[----:B------:R-:W1:Y:S01]  /*44f0*/  LDS R7, [UR5+0x10] ;  /* 0x00001005ff077984 */ /* 0x000e620008000800 */
[----:B------:R-:W-:Y:S01]  /*4500*/  IMAD.U32 R5, RZ, RZ, UR6 ;  /* 0x00000006ff057e24 */ /* 0x000fe2000f8e00ff */
[----:B------:R-:W-:-:S03]  /*4510*/  MOV R4, UR30 ;  /* 0x0000001e00047c02 */ /* 0x000fc60008000f00 */
[----:B------:R-:W-:Y:S01]  /*4520*/  VIADD R5, R5, 0x2e0 ;  /* 0x000002e005057836 */ /* 0x000fe20000000000 */
[----:B-1----:R-:W-:-:S04]  /*4530*/  SHF.L.U32 R7, R7, 0x1f, RZ ;  /* 0x0000001f07077819 */ /* 0x002fc800000006ff */
[----:B------:R-:W1:Y:S02]  /*4540*/  SYNCS.PHASECHK.TRANS64.TRYWAIT P0, [UR5+0x8], R7 ;  /* 0x00000807ff0075a7 */ /* 0x000e640008001105 */
[----:B-1----:R-:W-:Y:S05]  /*4550*/  @P0 BRA `(.L_x_90) ;  /* 0x0000000000080947 */ /* 0x002fea0003800000 */
[----:B------:R-:W1:Y:S02]  /*4560*/  SYNCS.PHASECHK.TRANS64.TRYWAIT P0, [UR5+0x8], R7 ;  /* 0x00000807ff0075a7 */ /* 0x000e640008001105 */
[----:B-1----:R-:W-:Y:S05]  /*4570*/  @!P0 BRA `(.L_x_91) ;  /* 0x00000068005c8947 */ /* 0x002fea0003800000 */
.L_x_90:
[----:B-1----:R-:W-:Y:S01]  /*4580*/  HFMA2 R0, -RZ, RZ, 0, 5.9604644775390625e-08 ;  /* 0x00000001ff007431 */ /* 0x002fe200000001ff */
[----:B------:R-:W-:Y:S01]  /*4590*/  UPRMT UR4, UR30, 0x654, UR7 ;  /* 0x000006541e047896 */ /* 0x000fe20008000007 */
[----:B------:R-:W-:Y:S01]  /*45a0*/  IMAD.MOV.U32 R8, RZ, RZ, 0xffff ;  /* 0x0000ffffff087424 */ /* 0x000fe200078e00ff */
[----:B------:R-:W-:Y:S01]  /*45b0*/  PRMT R4, R4, 0x654, R5 ;  /* 0x0000065404047816 */ /* 0x000fe20000000005 */
[----:B------:R-:W-:Y:S02]  /*45c0*/  IMAD.MOV.U32 R6, RZ, RZ, 0x4 ;  /* 0x00000004ff067424 */ /* 0x000fe400078e00ff */
[----:B------:R-:W-:Y:S01]  /*45d0*/  IMAD.SHL.U32 R9, R11, 0x20, RZ ;  /* 0x000000200b097824 */ /* 0x000fe200078e00ff */
[----:B------:R-:W-:Y:S02]  /*45e0*/  MOV R5, UR4 ;  /* 0x0000000400057c02 */ /* 0x000fe40008000f00 */
[-C--:B------:R-:W-:Y:S01]  /*45f0*/  SHF.L.U32 R8, R8, R11.reuse, RZ ;  /* 0x0000000b08087219 */ /* 0x080fe200000006ff */
[----:B------:R1:W-:Y:S01]  /*4600*/  SYNCS.ARRIVE.TRANS64.RED RZ, [UR4], R6 ;  /* 0x00000006ffff79a7 */ /* 0x0003e20008000404 */
[----:B------:R-:W-:Y:S01]  /*4610*/  SHF.L.U32 R7, R0, R11, RZ ;  /* 0x0000000b00077219 */ /* 0x000fe200000006ff */
[----:B------:R1:W-:Y:S04]  /*4620*/  STS [UR6+0x2e0], R9 ;  /* 0x0002e009ff007988 */ /* 0x0003e80008000806 */
[----:B------:R1:W-:Y:S04]  /*4630*/  STAS [R4.64], R11 ;  /* 0x0000000b04007dbd */ /* 0x0003e8000c0008ff */
[----:B------:R1:W-:Y:S04]  /*4640*/  ATOMS.OR RZ, [UR5+0x14], R8 ;  /* 0x00001408ffff798c */ /* 0x0003e8000b000005 */
[----:B------:R1:W-:Y:S04]  /*4650*/  ATOMS.OR RZ, [UR5+0x18], R7 ;  /* 0x00001807ffff798c */ /* 0x0003e8000b000005 */
[----:B------:R1:W-:Y:S02]  /*4660*/  ATOMS.XOR RZ, [UR5+0x10], R0 ;  /* 0x00001000ffff798c */ /* 0x0003e4000b800005 */
.L_x_87:
[----:B------:R-:W-:Y:S05]  /*4670*/  BSYNC B0 ;  /* 0x0000000000007941 */ /* 0x000fea0003800000 */
.L_x_86:
[----:B------:R-:W-:Y:S05]  /*4680*/  BRA.U UP1, `(.L_x_92) ;  /* 0x00000001016c7547 */ /* 0x000fea000b800000 */
[----:B------:R-:W-:-:S03]  /*4690*/  UMOV UR4, 0xffffffff ;  /* 0xffffffff00047882 */ /* 0x000fc60000000000 */
[----:B------:R-:W-:Y:S05]  /*46a0*/  BRA.DIV UR4, `(.L_x_93) ;  /* 0x0000006a04287947 */ /* 0x000fea000b800000 */
[----:B------:R-:W-:-:S13]  /*46b0*/  ELECT P0, URZ, PT ;  /* 0x0000000000ff782f */ /* 0x000fda0003800000 */
.L_x_226:
[----:B------:R-:W-:Y:S05]  /*46c0*/  @!P0 BRA `(.L_x_92) ;  /* 0x00000000005c8947 */ /* 0x000fea0003800000 */
[----:B-1----:R-:W1:Y:S02]  /*46d0*/  LDS R5, [UR5+0x10] ;  /* 0x00001005ff057984 */ /* 0x002e640008000800 */
[----:B-1----:R-:W-:-:S04]  /*46e0*/  SHF.L.U32 R5, R5, 0x1f, RZ ;  /* 0x0000001f05057819 */ /* 0x002fc800000006ff */
[----:B------:R-:W1:Y:S02]  /*46f0*/  SYNCS.PHASECHK.TRANS64.TRYWAIT P0, [UR5+0x8], R5 ;  /* 0x00000805ff0075a7 */ /* 0x000e640008001105 */
[----:B-1----:R-:W-:Y:S05]  /*4700*/  @P0 BRA `(.L_x_94) ;  /* 0x0000000000080947 */ /* 0x002fea0003800000 */
[----:B------:R-:W1:Y:S02]  /*4710*/  SYNCS.PHASECHK.TRANS64.TRYWAIT P0, [UR5+0x8], R5 ;  /* 0x00000805ff0075a7 */ /* 0x000e640008001105 */
[----:B-1----:R-:W-:Y:S05]  /*4720*/  @!P0 BRA `(.L_x_95) ;  /* 0x00000068002c8947 */ /* 0x002fea0003800000 */
.L_x_94:
[----:B------:R-:W2:Y:S01]  /*4730*/  LDS R7, [UR6+0x2e0] ;  /* 0x0002e006ff077984 */ /* 0x000ea20008000800 */
[----:B-1----:R-:W-:Y:S02]  /*4740*/  HFMA2 R0, -RZ, RZ, 0, 5.9604644775390625e-08 ;  /* 0x00000001ff007431 */ /* 0x002fe400000001ff */
[----:B------:R-:W-:Y:S01]  /*4750*/  IMAD.MOV.U32 R4, RZ, RZ, 0xffff ;  /* 0x0000ffffff047424 */ /* 0x000fe200078e00ff */
[----:B------:R-:W-:Y:S01]  /*4760*/  UPRMT UR4, UR30, 0x654, UR7 ;  /* 0x000006541e047896 */ /* 0x000fe20008000007 */
[----:B--2---:R-:W-:-:S03]  /*4770*/  IMAD.SHL.U32 R5, R7, 0x20, RZ ;  /* 0x0000002007057824 */ /* 0x004fc600078e00ff */
[-C--:B------:R-:W-:Y:S02]  /*4780*/  SHF.L.U32 R4, R4, R7.reuse, RZ ;  /* 0x0000000704047219 */ /* 0x080fe400000006ff */
[----:B------:R-:W-:Y:S01]  /*4790*/  SHF.L.U32 R7, R0, R7, RZ ;  /* 0x0000000700077219 */ /* 0x000fe200000006ff */
[----:B------:R2:W-:Y:S04]  /*47a0*/  STS [UR6+0x2e0], R5 ;  /* 0x0002e005ff007988 */ /* 0x0005e80008000806 */
[----:B------:R2:W-:Y:S04]  /*47b0*/  ATOMS.OR RZ, [UR5+0x14], R4 ;  /* 0x00001404ffff798c */ /* 0x0005e8000b000005 */
[----:B------:R2:W-:Y:S01]  /*47c0*/  ATOMS.OR RZ, [UR5+0x18], R7 ;  /* 0x00001807ffff798c */ /* 0x0005e2000b000005 */
[----:B------:R-:W-:Y:S03]  /*47d0*/  SYNCS.ARRIVE.TRANS64.RED.A1T0 RZ, [UR4], RZ ;  /* 0x000000ffffff79a7 */ /* 0x000fe60008100404 */
[----:B------:R2:W-:Y:S01]  /*47e0*/  ATOMS.XOR RZ, [UR5+0x10], R0 ;  /* 0x00001000ffff798c */ /* 0x0005e2000b800005 */
[----:B------:R-:W-:Y:S05]  /*47f0*/  BRA `(.L_x_92) ;  /* 0x0000000000107947 */ /* 0x000fea0003800000 */
.L_x_85:
[----:B------:R-:W-:Y:S02]  /*4800*/  MOV R0, 0xffffffff ;  /* 0xffffffff00007802 */ /* 0x000fe40000000f00 */
[----:B------:R-:W-:-:S03]  /*4810*/  MOV R4, 0x4840 ;  /* 0x0000484000047802 */ /* 0x000fc60000000f00 */
[----:B------:R1:W-:Y:S04]  /*4820*/  STS [UR6+0x2e0], R0 ;  /* 0x0002e000ff007988 */ /* 0x0003e80008000806 */
[----:B-1---5:R-:W-:Y:S05]  /*4830*/  CALL.REL.NOINC `($__internal_1_$__cuda_sm10x_tcgen05_guardrail_trap_phase_invalid_during_alloc) ;  /* 0x0000006c00747944 */ /* 0x022fea0003c00000 */
.L_x_92:
[----:B------:R-:W-:Y:S05]  /*4840*/  WARPSYNC.ALL ;  /* 0x0000000000007948 */ /* 0x000fea0003800000 */
[----:B------:R-:W3:Y:S01]  /*4850*/  S2UR UR4, SR_CgaCtaId ;  /* 0x00000000000479c3 */ /* 0x000ee20000008800 */
[----:B------:R-:W-:Y:S01]  /*4860*/  UMOV UR13, 0x400 ;  /* 0x00000400000d7882 */ /* 0x000fe20000000000 */
[----:B------:R-:W-:-:S06]  /*4870*/  NOP ;  /* 0x0000000000007918 */ /* 0x000fcc0000000000 */
[----:B------:R-:W-:Y:S06]  /*4880*/  BAR.ARV 0x6, 0xa0 ;  /* 0x0182800000007b1d */ /* 0x000fec0000002000 */
[----:B------:R-:W4:Y:S01]  /*4890*/  LDCU UR6, c[0x0][0x38c] ;  /* 0x00007180ff0677ac */ /* 0x000f220008000800 */
[----:B------:R-:W-:Y:S01]  /*48a0*/  LOP3.LUT R3, R3, 0xffff, RZ, 0xc0, !PT ;  /* 0x0000ffff03037812 */ /* 0x000fe200078ec0ff */
[----:B-1----:R-:W-:Y:S01]  /*48b0*/  IMAD.MOV.U32 R9, RZ, RZ, 0x1 ;  /* 0x00000001ff097424 */ /* 0x002fe200078e00ff */
[----:B------:R-:W-:Y:S01]  /*48c0*/  LOP3.LUT R2, R2, 0xffff, RZ, 0xc0, !PT ;  /* 0x0000ffff02027812 */ /* 0x000fe200078ec0ff */
[----:B------:R-:W-:Y:S01]  /*48d0*/  IMAD.MOV.U32 R8, RZ, RZ, RZ ;  /* 0x000000ffff087224 */ /* 0x000fe200078e00ff */
[----:B------:R-:W-:Y:S01]  /*48e0*/  R2UR UR16, R3 ;  /* 0x00000000031072ca */ /* 0x000fe200000e0000 */
[----:B------:R-:W-:Y:S01]  /*48f0*/  UMOV UR20, URZ ;  /* 0x000000ff00147c82 */ /* 0x000fe20008000000 */
[----:B------:R-:W-:-:S02]  /*4900*/  R2UR UR24, R2 ;  /* 0x00000000021872ca */ /* 0x000fc400000e0000 */
[----:B------:R-:W-:Y:S01]  /*4910*/  CS2R R2, SRZ ;  /* 0x0000000000027805 */ /* 0x000fe2000001ff00 */
[----:B------:R-:W-:Y:S01]  /*4920*/  UMOV UR10, URZ ;  /* 0x000000ff000a7c82 */ /* 0x000fe20008000000 */
[----:B---3--:R-:W-:Y:S02]  /*4930*/  ULEA UR13, UR4, UR13, 0x18 ;  /* 0x0000000d040d7291 */ /* 0x008fe4000f8ec0ff */
[----:B------:R-:W-:Y:S02]  /*4940*/  UISETP.NE.AND UP3, UPT, UR29, URZ, UPT ;  /* 0x000000ff1d00728c */ /* 0x000fe4000bf65270 */
[----:B------:R-:W-:Y:S02]  /*4950*/  UIADD3 UR5, UPT, UPT, UR13, 0x8600, URZ ;  /* 0x000086000d057890 */ /* 0x000fe4000fffe0ff */
[----:B------:R-:W-:Y:S02]  /*4960*/  UIADD3 UR4, UPT, UPT, UR13, 0x28600, URZ ;  /* 0x000286000d047890 */ /* 0x000fe4000fffe0ff */
[----:B----4-:R-:W-:Y:S01]  /*4970*/  UIADD3 UR6, UPT, UPT, UR6, 0x1f, URZ ;  /* 0x0000001f06067890 */ /* 0x010fe2000fffe0ff */
[----:B--2---:R-:W1:Y:S01]  /*4980*/  LDS R0, [UR13+0x2e0] ;  /* 0x0002e00dff007984 */ /* 0x004e620008000800 */
[----:B------:R-:W-:-:S02]  /*4990*/  USHF.R.U32.HI UR5, URZ, 0x4, UR5 ;  /* 0x00000004ff057899 */ /* 0x000fc40008011605 */
[----:B------:R-:W-:Y:S02]  /*49a0*/  USHF.R.S32.HI UR21, URZ, 0x1f, UR6 ;  /* 0x0000001fff157899 */ /* 0x000fe40008011406 */
[----:B------:R-:W-:Y:S02]  /*49b0*/  USHF.R.U32.HI UR4, URZ, 0x4, UR4 ;  /* 0x00000004ff047899 */ /* 0x000fe40008011604 */
[----:B------:R-:W-:Y:S02]  /*49c0*/  ULEA.HI UR21, UR21, UR6, URZ, 0x5 ;  /* 0x0000000615157291 */ /* 0x000fe4000f8f28ff */
[----:B------:R-:W-:Y:S02]  /*49d0*/  ULOP3.LUT UR5, UR5, 0x3fff, URZ, 0xc0, !UPT ;  /* 0x00003fff05057892 */ /* 0x000fe4000f8ec0ff */
[----:B------:R-:W-:Y:S02]  /*49e0*/  USHF.R.S32.HI UR21, URZ, 0x5, UR21 ;  /* 0x00000005ff157899 */ /* 0x000fe40008011415 */
[----:B------:R-:W-:-:S02]  /*49f0*/  ULOP3.LUT UR18, UR4, 0x3fff, URZ, 0xc0, !UPT ;  /* 0x00003fff04127892 */ /* 0x000fc4000f8ec0ff */
[----:B------:R-:W-:Y:S02]  /*4a00*/  UISETP.LT.AND UP0, UPT, UR21, 0x1, UPT ;  /* 0x000000011500788c */ /* 0x000fe4000bf01270 */
[----:B------:R-:W-:Y:S02]  /*4a10*/  ULOP3.LUT UR17, UR5, 0x10000, URZ, 0xfc, !UPT ;  /* 0x0001000005117892 */ /* 0x000fe4000f8efcff */
[----:B------:R-:W-:Y:S02]  /*4a20*/  ULOP3.LUT UR18, UR18, 0x10000, URZ, 0xfc, !UPT ;  /* 0x0001000012127892 */ /* 0x000fe4000f8efcff */
[----:B------:R-:W-:Y:S01]  /*4a30*/  USEL UR25, UR21, 0x1, !UP0 ;  /* 0x0000000115197887 */ /* 0x000fe2000c000000 */
[----:B------:R-:W-:Y:S01]  /*4a40*/  UMOV UR11, URZ ;  /* 0x000000ff000b7c82 */ /* 0x000fe20008000000 */
[----:B------:R-:W-:Y:S01]  /*4a50*/  UMOV UR22, 0x0 ;  /* 0x0000000000167882 */ /* 0x000fe20000000000 */
[----:B------:R-:W-:Y:S01]  /*4a60*/  UMOV UR23, 0x10200490 ;  /* 0x1020049000177882 */ /* 0x000fe20000000000 */
[----:B-1----:R-:W-:-:S15]  /*4a70*/  R2UR UR26, R0 ;  /* 0x00000000001a72ca */ /* 0x002fde00000e0000 */
.L_x_103:
[C---:B------:R-:W-:Y:S02]  /*4a80*/  LEA R0, R8.reuse, UR13, 0x3 ;  /* 0x0000000d08007c11 */ /* 0x040fe4000f8e18ff */
[----:B------:R-:W-:Y:S02]  /*4a90*/  SHF.L.U32 R5, R3, 0x1f, RZ ;  /* 0x0000001f03057819 */ /* 0x000fe400000006ff */
[----:B------:R-:W-:Y:S02]  /*4aa0*/  LEA R4, R8, UR13, 0x4 ;  /* 0x0000000d08047c11 */ /* 0x000fe4000f8e20ff */
[----:B------:R-:W1:Y:S02]  /*4ab0*/  SYNCS.PHASECHK.TRANS64.TRYWAIT P0, [R0+URZ+0x230], R5 ;  /* 0x00023005000075a7 */ /* 0x000e6400080011ff */
[----:B-1-3--:R-:W-:Y:S05]  /*4ac0*/  @!P0 BRA `(.L_x_96) ;  /* 0x00000064005c8947 */ /* 0x00afea0003800000 */
.L_x_227:
[----:B-1----:R-:W1:Y:S01]  /*4ad0*/  LDS.128 R4, [R4+0x2c0] ;  /* 0x0002c00004047984 */ /* 0x002e620000000c00 */
[----:B------:R-:W-:Y:S02]  /*4ae0*/  VIADD R0, R0, 0x240 ;  /* 0x0000024000007836 */ /* 0x000fe40000000000 */
[----:B------:R-:W-:Y:S01]  /*4af0*/  VIADD R8, R8, 0x1 ;  /* 0x0000000108087836 */ /* 0x000fe20000000000 */
[----:B------:R-:W-:Y:S01]  /*4b00*/  @!PT LDS RZ, [RZ] ;  /* 0x00000000fffff984 */ /* 0x000fe20000000800 */
[----:B------:R-:W-:Y:S01]  /*4b10*/  @!PT LDS RZ, [RZ] ;  /* 0x00000000fffff984 */ /* 0x000fe20000000800 */
[----:B------:R-:W-:Y:S01]  /*4b20*/  @!PT LDS RZ, [RZ] ;  /* 0x00000000fffff984 */ /* 0x000fe20000000800 */
[----:B------:R-:W-:Y:S01]  /*4b30*/  @!PT LDS RZ, [RZ] ;  /* 0x00000000fffff984 */ /* 0x000fe20000000800 */
[----:B------:R2:W-:Y:S06]  /*4b40*/  MEMBAR.ALL.CTA ;  /* 0x0000000000007992 */ /* 0x0005ec0000008000 */
[----:B--2---:R-:W2:Y:S01]  /*4b50*/  FENCE.VIEW.ASYNC.S ;  /* 0x00000000000073c6 */ /* 0x004ea20000000000 */
[----:B------:R-:W-:-:S04]  /*4b60*/  PRMT R0, RZ, 0x654, R0 ;  /* 0x00000654ff007816 */ /* 0x000fc80000000000 */
[----:B--2---:R2:W-:Y:S01]  /*4b70*/  SYNCS.ARRIVE.TRANS64.RED.A1T0 RZ, [R0+URZ], RZ ;  /* 0x000000ff00ff79a7 */ /* 0x0045e200081004ff */
[----:B-1----:R-:W-:Y:S01]  /*4b80*/  LOP3.LUT P1, RZ, R6, 0x1, RZ, 0xc0, !PT ;  /* 0x0000000106ff7812 */ /* 0x002fe2000782c0ff */
[----:B--2---:R-:W-:-:S12]  /*4b90*/  BRA.U UP3, `(.L_x_97) ;  /* 0x0000000103cc7547 */ /* 0x004fd8000b800000 */
[----:B------:R-:W1:Y:S01]  /*4ba0*/  LDCU UR4, c[0x0][0x38c] ;  /* 0x00007180ff0477ac */ /* 0x000e620008000800 */
[----:B------:R-:W-:Y:S02]  /*4bb0*/  PLOP3.LUT P2, PT, PT, PT, PT, 0x80, 0x8 ;  /* 0x000000000008781c */ /* 0x000fe40003f4f070 */
[----:B------:R-:W-:Y:S01]  /*4bc0*/  SHF.L.U32 R5, R9, 0x1f, RZ ;  /* 0x0000001f09057819 */ /* 0x000fe200000006ff */
[----:B------:R-:W-:Y:S02]  /*4bd0*/  ULEA UR19, UR20, UR13, 0x3 ;  /* 0x0000000d14137291 */ /* 0x000fe4000f8e18ff */
[----:B-1----:R-:W-:-:S06]  /*4be0*/  UISETP.GE.AND UP0, UPT, UR4, 0x1, UPT ;  /* 0x000000010400788c */ /* 0x002fcc000bf06270 */
[----:B------:R-:W-:-:S05]  /*4bf0*/  PLOP3.LUT P0, PT, PT, PT, UP0, 0x80, 0x8 ;  /* 0x000000000008781c */ /* 0x000fca0003f0f008 */
[----:B------:R-:W-:-:S08]  /*4c00*/  @UP0 ULEA UR4, UR10, UR13, 0x3 ;  /* 0x0000000d0a040291 */ /* 0x000fd0000f8e18ff */
[----:B------:R-:W-:-:S04]  /*4c10*/  @P0 SHF.L.U32 R0, R2, 0x1f, RZ ;  /* 0x0000001f02000819 */ /* 0x000fc800000006ff */
[----:B------:R1:W2:Y:S01]  /*4c20*/  @P0 SYNCS.PHASECHK.TRANS64.TRYWAIT P2, [UR4], R0 ;  /* 0x00000000ff0005a7 */ /* 0x0002a20008041104 */
[----:B------:R-:W3:Y:S02]  /*4c30*/  SYNCS.PHASECHK.TRANS64.TRYWAIT P0, [UR19+0x270], R5 ;  /* 0x00027005ff0075a7 */ /* 0x000ee40008001113 */
[----:B-123--:R-:W-:Y:S05]  /*4c40*/  @!P0 BRA `(.L_x_98) ;  /* 0x0000006400108947 */ /* 0x00efea0003800000 */
.L_x_229:
[----:B------:R-:W-:Y:S01]  /*4c50*/  UMOV UR14, UR11 ;  /* 0x0000000b000e7c82 */ /* 0x000fe20008000000 */
[----:B------:R-:W-:Y:S05]  /*4c60*/  BRA.U !UP0, `(.L_x_99) ;  /* 0x0000000108887547 */ /* 0x000fea000b800000 */
[----:B------:R-:W-:Y:S02]  /*4c70*/  UIADD3 UR14, UPT, UPT, UR25, UR11, URZ ;  /* 0x0000000b190e7290 */ /* 0x000fe4000fffe0ff */
[----:B------:R-:W-:Y:S02]  /*4c80*/  ULEA UR15, UR20, UR26, 0x7 ;  /* 0x0000001a140f7291 */ /* 0x000fe4000f8e38ff */
[----:B------:R-:W-:Y:S01]  /*4c90*/  UPLOP3.LUT UP2, UPT, UPT, UPT, UPT, 0x40, 0x4 ;  /* 0x000000000004789c */ /* 0x000fe20003f4e870 */
[----:B------:R-:W-:Y:S01]  /*4ca0*/  UMOV UR12, UR21 ;  /* 0x00000015000c7c82 */ /* 0x000fe20008000000 */
[----:B------:R-:W-:-:S09]  /*4cb0*/  UMOV UR5, UR10 ;  /* 0x0000000a00057c82 */ /* 0x000fd20008000000 */
.L_x_102:
[----:B--2---:R-:W-:Y:S01]  /*4cc0*/  ULEA UR6, UR5, UR13, 0x3 ;  /* 0x0000000d05067291 */ /* 0x004fe2000f8e18ff */
[----:B---3--:R-:W-:Y:S11]  /*4cd0*/  @P2 BRA `(.L_x_100) ;  /* 0x00000000000c2947 */ /* 0x008ff60003800000 */
[----:B-1----:R-:W-:Y:S04]  /*4ce0*/  SHF.L.U32 R5, R2, 0x1f, RZ ;  /* 0x0000001f02057819 */ /* 0x002fe800000006ff */
[----:B------:R-:W1:Y:S02]  /*4cf0*/  SYNCS.PHASECHK.TRANS64.TRYWAIT P0, [UR6], R5 ;  /* 0x00000005ff0075a7 */ /* 0x000e640008001106 */
[----:B-1----:R-:W-:Y:S05]  /*4d00*/  @!P0 BRA `(.L_x_101) ;  /* 0x0000006000f88947 */ /* 0x002fea0003800000 */
.L_x_100:
[----:B------:R-:W-:Y:S01]  /*4d10*/  UISETP.NE.AND UP0, UPT, UR12, 0x1, UPT ;  /* 0x000000010c00788c */ /* 0x000fe2000bf05270 */
[----:B------:R-:W-:Y:S01]  /*4d20*/  PLOP3.LUT P2, PT, PT, PT, PT, 0x80, 0x8 ;  /* 0x000000000008781c */ /* 0x000fe20003f4f070 */
[----:B------:R-:W-:Y:S02]  /*4d30*/  UIADD3 UR4, UPT, UPT, UR5, 0x1, URZ ;  /* 0x0000000105047890 */ /* 0x000fe4000fffe0ff */
[----:B------:R-:W-:Y:S02]  /*4d40*/  ULEA UR8, UR5, UR18, 0x7 ;  /* 0x0000001205087291 */ /* 0x000fe4000f8e38ff */
[----:B------:R-:W-:Y:S01]  /*4d50*/  UISETP.NE.AND UP1, UPT, UR4, 0x20, UPT ;  /* 0x000000200400788c */ /* 0x000fe2000bf25270 */
[----:B------:R-:W-:Y:S01]  /*4d60*/  PLOP3.LUT P0, PT, PT, PT, UP0, 0x80, 0x8 ;  /* 0x000000000008781c */ /* 0x000fe20003f0f008 */
[----:B------:R-:W-:Y:S02]  /*4d70*/  UIADD3 UR11, UPT, UPT, UR11, 0x1, URZ ;  /* 0x000000010b0b7890 */ /* 0x000fe4000fffe0ff */
[----:B------:R-:W-:Y:S02]  /*4d80*/  USEL UR7, URZ, 0x1, UP1 ;  /* 0x00000001ff077887 */ /* 0x000fe40008800000 */
[----:B------:R-:W-:Y:S01]  /*4d90*/  USEL UR10, UR4, URZ, UP1 ;  /* 0x000000ff040a7287 */ /* 0x000fe20008800000 */
[----:B------:R-:W-:Y:S01]  /*4da0*/  UMOV UR9, 0xc0004010 ;  /* 0xc000401000097882 */ /* 0x000fe20000000000 */
[----:B------:R-:W-:Y:S02]  /*4db0*/  UIADD3 UR12, UPT, UPT, UR12, -0x1, URZ ;  /* 0xffffffff0c0c7890 */ /* 0x000fe4000fffe0ff */
[----:B------:R-:W-:Y:S01]  /*4dc0*/  LOP3.LUT R2, R2, UR7, RZ, 0x3c, !PT ;  /* 0x0000000702027c12 */ /* 0x000fe2000f8e3cff */
[----:B------:R-:W-:Y:S01]  /*4dd0*/  @UP0 ULEA UR4, UR10, UR13, 0x3 ;  /* 0x0000000d0a040291 */ /* 0x000fe2000f8e18ff */
[----:B------:R-:W-:Y:S02]  /*4de0*/  UMOV UR7, 0xc0004010 ;  /* 0xc000401000077882 */ /* 0x000fe40000000000 */
[----:B-1----:R-:W-:Y:S01]  /*4df0*/  @P0 SHF.L.U32 R0, R2, 0x1f, RZ ;  /* 0x0000001f02000819 */ /* 0x002fe200000006ff */
[----:B------:R-:W-:Y:S05]  /*4e00*/  UISETP.NE.AND UP0, UPT, UR11, UR14, UPT ;  /* 0x0000000e0b00728c */ /* 0x000fea000bf05270 */
[----:B------:R2:W3:Y:S01]  /*4e10*/  @P0 SYNCS.PHASECHK.TRANS64.TRYWAIT P2, [UR4], R0 ;  /* 0x00000000ff0005a7 */ /* 0x0004e20008041104 */
[----:B------:R-:W-:Y:S02]  /*4e20*/  UIADD3 UR4, UPT, UPT, UR6, 0x100, URZ ;  /* 0x0000010006047890 */ /* 0x000fe4000fffe0ff */
[----:B------:R-:W-:Y:S03]  /*4e30*/  ULEA UR6, UR5, UR17, 0x8 ;  /* 0x0000001105067291 */ /* 0x000fe6000f8e40ff */
[----:B------:R-:W-:Y:S06]  /*4e40*/  UMOV UR5, UR10 ;  /* 0x0000000a00057c82 */ /* 0x000fec0008000000 */
[----:B------:R2:W-:Y:S01]  /*4e50*/  UTCQMMA.2CTA gdesc[UR6], gdesc[UR8], tmem[UR15], tmem[UR22], idesc[UR23], UP2 ;  /* 0x00ff1608060075ea */ /* 0x0005e2000920030f */
[----:B------:R-:W-:Y:S01]  /*4e60*/  UPLOP3.LUT UP2, UPT, UPT, UPT, UPT, 0x80, 0x8 ;  /* 0x000000000008789c */ /* 0x000fe20003f4f070 */
[----:B------:R2:W-:Y:S01]  /*4e70*/  UTCBAR.2CTA.MULTICAST [UR4], URZ, UR16 ;  /* 0x000000ff040073e9 */ /* 0x0005e20008200810 */
[----:B------:R-:W-:Y:S09]  /*4e80*/  BRA.U UP0, `(.L_x_102) ;  /* 0xfffffffd008c7547 */ /* 0x000ff2000b83ffff */
.L_x_99:
[----:B--2---:R-:W-:Y:S01]  /*4e90*/  UIADD3 UR4, UPT, UPT, UR19, 0x250, URZ ;  /* 0x0000025013047890 */ /* 0x004fe2000fffe0ff */
[----:B------:R-:W-:-:S08]  /*4ea0*/  UMOV UR11, UR14 ;  /* 0x0000000e000b7c82 */ /* 0x000fd00008000000 */
[----:B------:R2:W-:Y:S01]  /*4eb0*/  UTCBAR.2CTA.MULTICAST [UR4], URZ, UR24 ;  /* 0x000000ff040073e9 */ /* 0x0005e20008200818 */
[----:B------:R-:W-:Y:S02]  /*4ec0*/  NOP ;  /* 0x0000000000007918 */ /* 0x000fe40000000000 */
.L_x_97:
[----:B--2---:R-:W-:Y:S01]  /*4ed0*/  UIADD3 UR4, UPT, UPT, UR20, 0x1, URZ ;  /* 0x0000000114047890 */ /* 0x004fe2000fffe0ff */
[----:B------:R-:W-:-:S03]  /*4ee0*/  ISETP.NE.AND P0, PT, R8, 0x2, PT ;  /* 0x000000020800780c */ /* 0x000fc60003f05270 */
[----:B------:R-:W-:Y:S01]  /*4ef0*/  UISETP.NE.AND UP0, UPT, UR4, 0x4, UPT ;  /* 0x000000040400788c */ /* 0x000fe2000bf05270 */
[----:B-1----:R-:W-:Y:S02]  /*4f00*/  SEL R0, RZ, 0x1, P0 ;  /* 0x00000001ff007807 */ /* 0x002fe40000000000 */
[----:B------:R-:W-:Y:S01]  /*4f10*/  SEL R8, R8, RZ, P0 ;  /* 0x000000ff08087207 */ /* 0x000fe20000000000 */
[----:B------:R-:W-:Y:S01]  /*4f20*/  USEL UR5, URZ, 0x1, UP0 ;  /* 0x00000001ff057887 */ /* 0x000fe20008000000 */
[----:B------:R-:W-:Y:S01]  /*4f30*/  LOP3.LUT R3, R3, R0, RZ, 0x3c, !PT ;  /* 0x0000000003037212 */ /* 0x000fe200078e3cff */
[----:B------:R-:W-:-:S04]  /*4f40*/  USEL UR20, UR4, URZ, UP0 ;  /* 0x000000ff04147287 */ /* 0x000fc80008000000 */
[----:B------:R-:W-:Y:S01]  /*4f50*/  LOP3.LUT R9, R9, UR5, RZ, 0x3c, !PT ;  /* 0x0000000509097c12 */ /* 0x000fe2000f8e3cff */
[----:B------:R-:W-:Y:S07]  /*4f60*/  @P1 BRA `(.L_x_103) ;  /* 0xfffffff800c41947 */ /* 0x000fee000383ffff */
[----:B------:R-:W1:Y:S01]  /*4f70*/  S2UR UR8, SR_CgaCtaId ;  /* 0x00000000000879c3 */ /* 0x000e620000008800 */
[----:B------:R-:W-:Y:S01]  /*4f80*/  ELECT P0, URZ, PT ;  /* 0x0000000000ff782f */ /* 0x000fe20003800000 */
[----:B------:R-:W-:Y:S01]  /*4f90*/  HFMA2 R0, -RZ, RZ, 0, 5.9604644775390625e-08 ;  /* 0x00000001ff007431 */ /* 0x000fe200000001ff */
[----:B------:R-:W-:-:S05]  /*4fa0*/  UMOV UR4, 0x40 ;  /* 0x0000004000047882 */ /* 0x000fca0000000000 */
[----:B------:R-:W-:Y:S01]  /*4fb0*/  UVIRTCOUNT.DEALLOC.SMPOOL 0x80 ;  /* 0x000000800000784c */ /* 0x000fe20000000000 */
[----:B------:R-:W-:Y:S02]  /*4fc0*/  UISETP.NE.AND UP1, UPT, UR29, URZ, UPT ;  /* 0x000000ff1d00728c */ /* 0x000fe4000bf25270 */
[----:B-1----:R-:W-:-:S09]  /*4fd0*/  ULEA UR8, UR8, UR4, 0x18 ;  /* 0x0000000408087291 */ /* 0x002fd2000f8ec0ff */
[----:B------:R1:W-:Y:S01]  /*4fe0*/  @P0 STS.U8 [UR8+0x1c], R0 ;  /* 0x00001c00ff000988 */ /* 0x0003e20008000008 */
[----:B------:R-:W-:Y:S05]  /*4ff0*/  BRA.U UP1, `(.L_x_104) ;  /* 0x0000000101a07547 */ /* 0x000fea000b800000 */
[----:B------:R-:W-:Y:S01]  /*5000*/  UIADD3 UR7, UPT, UPT, UR13, 0x270, URZ ;  /* 0x000002700d077890 */ /* 0x000fe2000fffe0ff */
[----:B------:R-:W-:-:S03]  /*5010*/  SHF.L.U32 R3, R9, 0x1f, RZ ;  /* 0x0000001f09037819 */ /* 0x000fc600000006ff */
[----:B------:R-:W-:-:S09]  /*5020*/  ULEA UR4, UR20, UR7, 0x3 ;  /* 0x0000000714047291 */ /* 0x000fd2000f8e18ff */
[----:B------:R-:W2:Y:S02]  /*5030*/  SYNCS.PHASECHK.TRANS64.TRYWAIT P0, [UR4], R3 ;  /* 0x00000003ff0075a7 */ /* 0x000ea40008001104 */
[----:B--2---:R-:W-:Y:S05]  /*5040*/  @!P0 BRA `(.L_x_105) ;  /* 0x0000006000408947 */ /* 0x004fea0003800000 */
.L_x_232:
        /* <DEDUP_REMOVED lines=9> */
.L_x_234:
        /* <DEDUP_REMOVED lines=9> */
.L_x_236:
[----:B------:R-:W-:-:S04]  /*5170*/  UIADD3 UR4, UPT, UPT, UR4, 0x1, URZ ;  /* 0x0000000104047890 */ /* 0x000fc8000fffe0ff */
[----:B------:R-:W-:-:S04]  /*5180*/  UISETP.NE.AND UP0, UPT, UR4, 0x4, UPT ;  /* 0x000000040400788c */ /* 0x000fc8000bf05270 */
[----:B------:R-:W-:Y:S02]  /*5190*/  USEL UR5, URZ, 0x1, UP0 ;  /* 0x00000001ff057887 */ /* 0x000fe40008000000 */
[----:B------:R-:W-:-:S04]  /*51a0*/  USEL UR4, UR4, URZ, UP0 ;  /* 0x000000ff04047287 */ /* 0x000fc80008000000 */
[----:B------:R-:W-:Y:S01]  /*51b0*/  ULEA UR4, UR4, UR7, 0x3 ;  /* 0x0000000704047291 */ /* 0x000fe2000f8e18ff */
[----:B-1----:R-:W-:-:S04]  /*51c0*/  LOP3.LUT R3, R2, UR5, RZ, 0x3c, !PT ;  /* 0x0000000502037c12 */ /* 0x002fc8000f8e3cff */
[----:B------:R-:W-:Y:S01]  /*51d0*/  SHF.L.U32 R3, R3, 0x1f, RZ ;  /* 0x0000001f03037819 */ /* 0x000fe200000006ff */
[----:B------:R-:W-:-:S04]  /*51e0*/  IMAD.U32 R0, RZ, RZ, UR4 ;  /* 0x00000004ff007e24 */ /* 0x000fc8000f8e00ff */
[----:B------:R1:W2:Y:S03]  /*51f0*/  SYNCS.PHASECHK.TRANS64.TRYWAIT P0, [R0+URZ], R3 ;  /* 0x00000003000075a7 */ /* 0x0002a600080011ff */
[----:B--2---:R-:W-:Y:S05]  /*5200*/  @!P0 NANOSLEEP.SYNCS 0x989680 ;  /* 0x009896800000895d */ /* 0x004fea0003900000 */
[----:B------:R-:W2:Y:S02]  /*5210*/  @!P0 SYNCS.PHASECHK.TRANS64 P0, [R0+URZ], R3 ;  /* 0x00000003000085a7 */ /* 0x000ea400080010ff */
[----:B--2---:R-:W-:Y:S05]  /*5220*/  @P0 BRA `(.L_x_108) ;  /* 0x0000000000200947 */ /* 0x004fea0003800000 */
.L_x_109:
[----:B--2---:R2:W4:Y:S02]  /*5230*/  SYNCS.PHASECHK.TRANS64.TRYWAIT P0, [R0+URZ], R3 ;  /* 0x00000003000075a7 */ /* 0x00452400080011ff */
[----:B----4-:R-:W-:Y:S05]  /*5240*/  @!P0 NANOSLEEP.SYNCS 0x989680 ;  /* 0x009896800000895d */ /* 0x010fea0003900000 */
[----:B------:R-:W4:Y:S02]  /*5250*/  @!P0 SYNCS.PHASECHK.TRANS64 P0, [R0+URZ], R3 ;  /* 0x00000003000085a7 */ /* 0x000f2400080010ff */
[----:B----4-:R-:W-:Y:S05]  /*5260*/  @!P0 BRA `(.L_x_109) ;  /* 0xfffffffc00f08947 */ /* 0x010fea000383ffff */
[----:B------:R-:W-:Y:S05]  /*5270*/  BRA `(.L_x_108) ;  /* 0x00000000000c7947 */ /* 0x000fea0003800000 */
.L_x_104:
[----:B------:R-:W-:-:S04]  /*5280*/  UIADD3 UR4, UPT, UPT, UR13, 0x2b0, URZ ;  /* 0x000002b00d047890 */ /* 0x000fc8000fffe0ff */
[----:B------:R-:W-:-:S09]  /*5290*/  UPRMT UR4, UR30, 0x654, UR4 ;  /* 0x000006541e047896 */ /* 0x000fd20008000004 */
[----:B------:R-:W-:Y:S03]  /*52a0*/  SYNCS.ARRIVE.TRANS64.RED.A1T0 RZ, [UR4], RZ ;  /* 0x000000ffffff79a7 */ /* 0x000fe60008100404 */
.L_x_108:
[----:B-12---:R-:W-:Y:S01]  /*52b0*/  SHF.L.U32 R3, RZ, 0x1f, RZ ;  /* 0x0000001fff037819 */ /* 0x006fe200000006ff */
[----:B------:R-:W-:Y:S01]  /*52c0*/  UIADD3 UR4, UPT, UPT, UR13, 0x2b0, URZ ;  /* 0x000002b00d047890 */ /* 0x000fe2000fffe0ff */
[----:B------:R-:W-:Y:S02]  /*52d0*/  PLOP3.LUT P0, PT, PT, PT, UP1, 0x80, 0x8 ;  /* 0x000000000008781c */ /* 0x000fe40003f0f018 */
[----:B------:R-:W1:Y:S02]  /*52e0*/  SYNCS.PHASECHK.TRANS64.TRYWAIT P1, [UR13+0x2b0], R3 ;  /* 0x0002b003ff0075a7 */ /* 0x000e64000802110d */
[----:B-1----:R-:W-:Y:S09]  /*52f0*/  @!P1 BRA `(.L_x_110) ;  /* 0x0000005c00dc9947 */ /* 0x002ff20003800000 */
.L_x_238:
[----:B------:R-:W-:Y:S01]  /*5300*/  @!UP1 UPRMT UR4, UR30, 0x654, UR4 ;  /* 0x000006541e049896 */ /* 0x000fe20008000004 */
[----:B------:R-:W-:Y:S01]  /*5310*/  UMOV UR5, 0xffff ;  /* 0x0000ffff00057882 */ /* 0x000fe20000000000 */
[----:B------:R-:W-:-:S07]  /*5320*/  UMOV UR6, 0x1 ;  /* 0x0000000100067882 */ /* 0x000fce0000000000 */
[----:B------:R-:W-:Y:S01]  /*5330*/  @!P0 SYNCS.ARRIVE.TRANS64.RED.A1T0 RZ, [UR4], RZ ;  /* 0x000000ffffff89a7 */ /* 0x000fe20008100404 */
[----:B------:R-:W-:Y:S01]  /*5340*/  NOP ;  /* 0x0000000000007918 */ /* 0x000fe20000000000 */
[----:B-1----:R-:W1:Y:S01]  /*5350*/  LDS R0, [UR8+0x14] ;  /* 0x00001408ff007984 */ /* 0x002e620008000800 */
[----:B------:R-:W-:-:S04]  /*5360*/  ULOP3.LUT UR4, UR26, 0xffff, URZ, 0xc0, !UPT ;  /* 0x0000ffff1a047892 */ /* 0x000fc8000f8ec0ff */
[----:B------:R-:W-:-:S04]  /*5370*/  USHF.R.U32.HI UR4, URZ, 0x5, UR4 ;  /* 0x00000005ff047899 */ /* 0x000fc80008011604 */
[----:B------:R-:W-:Y:S02]  /*5380*/  USHF.L.U32 UR5, UR5, UR4, URZ ;  /* 0x0000000405057299 */ /* 0x000fe400080006ff */
[----:B------:R-:W-:-:S04]  /*5390*/  USHF.L.U32 UR4, UR6, UR4, URZ ;  /* 0x0000000406047299 */ /* 0x000fc800080006ff */
[----:B-1----:R-:W-:-:S04]  /*53a0*/  LOP3.LUT R0, R0, UR5, RZ, 0xc0, !PT ;  /* 0x0000000500007c12 */ /* 0x002fc8000f8ec0ff */
[----:B------:R-:W-:-:S13]  /*53b0*/  ISETP.NE.AND P0, PT, R0, UR5, PT ;  /* 0x0000000500007c0c */ /* 0x000fda000bf05270 */
[----:B------:R-:W-:Y:S05]  /*53c0*/  @P0 BRA `(.L_x_111) ;  /* 0x0000000000580947 */ /* 0x000fea0003800000 */
[----:B------:R-:W1:Y:S02]  /*53d0*/  LDS R0, [UR8+0x18] ;  /* 0x00001808ff007984 */ /* 0x000e640008000800 */
[----:B-1----:R-:W-:-:S04]  /*53e0*/  LOP3.LUT R0, R0, UR4, RZ, 0xc0, !PT ;  /* 0x0000000400007c12 */ /* 0x002fc8000f8ec0ff */
[----:B------:R-:W-:-:S13]  /*53f0*/  ISETP.NE.AND P0, PT, R0, UR4, PT ;  /* 0x0000000400007c0c */ /* 0x000fda000bf05270 */
[----:B------:R-:W-:Y:S05]  /*5400*/  @P0 BRA `(.L_x_112) ;  /* 0x00000000003c0947 */ /* 0x000fea0003800000 */
[----:B------:R-:W1:Y:S01]  /*5410*/  S2R R2, SR_LANEID ;  /* 0x0000000000027919 */ /* 0x000e620000000000 */
[----:B------:R-:W-:Y:S01]  /*5420*/  ULOP3.LUT UR5, URZ, UR5, URZ, 0x33, !UPT ;  /* 0x00000005ff057292 */ /* 0x000fe2000f8e33ff */
[----:B------:R-:W-:Y:S01]  /*5430*/  LOP3.LUT R4, RZ, UR4, RZ, 0x33, !PT ;  /* 0x00000004ff047c12 */ /* 0x000fe2000f8e33ff */
[----:B------:R-:W-:Y:S02]  /*5440*/  VOTEU.ANY UR4, UPT, PT ;  /* 0x0000000000047886 */ /* 0x000fe400038e0100 */
[----:B------:R-:W-:Y:S01]  /*5450*/  UFLO.U32 UR4, UR4 ;  /* 0x00000004000472bd */ /* 0x000fe200080e0000 */
[----:B------:R-:W2:Y:S01]  /*5460*/  REDUX UR6, R4 ;  /* 0x00000000040673c4 */ /* 0x000ea20000000000 */
[----:B------:R-:W-:-:S06]  /*5470*/  IMAD.U32 R0, RZ, RZ, UR5 ;  /* 0x00000005ff007e24 */ /* 0x000fcc000f8e00ff */
[----:B------:R4:W-:Y:S01]  /*5480*/  UTCATOMSWS.AND URZ, UR5 ;  /* 0x0000000500ff79e3 */ /* 0x0009e20008000000 */
[----:B------:R-:W3:Y:S01]  /*5490*/  REDUX UR7, R0 ;  /* 0x00000000000773c4 */ /* 0x000ee20000000000 */
[----:B-1----:R-:W-:Y:S01]  /*54a0*/  ISETP.EQ.U32.AND P0, PT, R2, UR4, PT ;  /* 0x0000000402007c0c */ /* 0x002fe2000bf02070 */
[----:B--2---:R-:W-:Y:S01]  /*54b0*/  IMAD.U32 R2, RZ, RZ, UR6 ;  /* 0x00000006ff027e24 */ /* 0x004fe2000f8e00ff */
[----:B---3--:R-:W-:-:S11]  /*54c0*/  MOV R3, UR7 ;  /* 0x0000000700037c02 */ /* 0x008fd60008000f00 */
[----:B------:R4:W-:Y:S04]  /*54d0*/  @P0 ATOMS.AND RZ, [UR8+0x14], R3 ;  /* 0x00001403ffff098c */ /* 0x0009e8000a800008 */
[----:B------:R4:W-:Y:S01]  /*54e0*/  @P0 ATOMS.AND RZ, [UR8+0x18], R2 ;  /* 0x00001802ffff098c */ /* 0x0009e2000a800008 */
[----:B------:R-:W-:Y:S05]  /*54f0*/  BRA `(.L_x_113) ;  /* 0x0000000000147947 */ /* 0x000fea0003800000 */
.L_x_112:
[----:B------:R-:W-:Y:S02]  /*5500*/  MOV R2, 0x5520 ;  /* 0x0000552000027802 */ /* 0x000fe40000000f00 */
[----:B---3-5:R-:W-:Y:S05]  /*5510*/  CALL.REL.NOINC `($__internal_0_$__cuda_sm10x_tcgen05_guardrail_trap_col_being_dealloced_not_returned_by_alloc) ;  /* 0x0000006000307944 */ /* 0x028fea0003c00000 */
[----:B------:R-:W-:Y:S05]  /*5520*/  BRA `(.L_x_113) ;  /* 0x0000000000087947 */ /* 0x000fea0003800000 */
.L_x_111:
[----:B------:R-:W-:Y:S02]  /*5530*/  MOV R2, 0x5550 ;  /* 0x0000555000027802 */ /* 0x000fe40000000f00 */
[----:B---3-5:R-:W-:Y:S05]  /*5540*/  CALL.REL.NOINC `($__internal_2_$__cuda_sm10x_tcgen05_guardrail_trap_unallocated_columns_being_dealloced) ;  /* 0x00000060003c7944 */ /* 0x028fea0003c00000 */
.L_x_113:
[----:B------:R-:W-:Y:S01]  /*5550*/  NOP ;  /* 0x0000000000007918 */ /* 0x000fe20000000000 */
[----:B----4-:R-:W-:Y:S05]  /*5560*/  EXIT ;  /* 0x000000000000794d */ /* 0x010fea0003800000 */
.L_x_84:
[----:B------:R-:W-:-:S09]  /*5570*/  UISETP.NE.OR UP0, UPT, UR13, 0x3, !UP3 ;  /* 0x000000030d00788c */ /* 0x000fd2000df05670 */
[----:B------:R-:W-:Y:S05]  /*5580*/  BRA.U UP0, `(.L_x_114) ;  /* 0x0000000d007c7547 */ /* 0x000fea000b800000 */
[----:B------:R-:W1:Y:S01]  /*5590*/  LDCU UR32, c[0x0][0x370] ;  /* 0x00006e00ff2077ac */ /* 0x000e620008000800 */
[----:B------:R-:W2:Y:S01]  /*55a0*/  LDC.64 R16, c[0x0][0x348] ;  /* 0x0000d200ff107b82 */ /* 0x000ea20000000a00 */
[----:B------:R-:W-:Y:S02]  /*55b0*/  HFMA2 R13, -RZ, RZ, 0, 0 ;  /* 0x00000000ff0d7431 */ /* 0x000fe400000001ff */
[----:B------:R-:W-:Y:S01]  /*55c0*/  IMAD.MOV.U32 R15, RZ, RZ, 0x1 ;  /* 0x00000001ff0f7424 */ /* 0x000fe200078e00ff */
[----:B------:R-:W1:Y:S01]  /*55d0*/  LDCU.128 UR28, c[0x0][0xb10] ;  /* 0x00016200ff1c77ac */ /* 0x000e620008000c00 */
[----:B------:R-:W-:Y:S01]  /*55e0*/  IMAD.MOV.U32 R14, RZ, RZ, RZ ;  /* 0x000000ffff0e7224 */ /* 0x000fe200078e00ff */
[----:B------:R-:W-:Y:S01]  /*55f0*/  MOV R7, 0x2000 ;  /* 0x0000200000077802 */ /* 0x000fe20000000f00 */
[----:B------:R-:W3:Y:S01]  /*5600*/  LDCU UR27, c[0x0][0x374] ;  /* 0x00006e80ff1b77ac */ /* 0x000ee20008000800 */
[----:B------:R-:W4:Y:S01]  /*5610*/  LDC.64 R2, c[0x0][0x888] ;  /* 0x00022200ff027b82 */ /* 0x000f220000000a00 */
[----:B------:R-:W3:Y:S01]  /*5620*/  LDCU UR15, c[0x0][0xb0c] ;  /* 0x00016180ff0f77ac */ /* 0x000ee20008000800 */
[----:B------:R-:W2:Y:S06]  /*5630*/  LDCU UR38, c[0x0][0xb20] ;  /* 0x00016400ff2677ac */ /* 0x000eac0008000800 */
[----:B------:R-:W4:Y:S01]  /*5640*/  LDC.64 R4, c[0x0][0x890] ;  /* 0x00022400ff047b82 */ /* 0x000f220000000a00 */
[----:B------:R-:W2:Y:S01]  /*5650*/  LDCU UR4, c[0x0][0xb30] ;  /* 0x00016600ff0477ac */ /* 0x000ea20008000800 */
[----:B------:R-:W-:Y:S01]  /*5660*/  UMOV UR21, 0x400 ;  /* 0x0000040000157882 */ /* 0x000fe20000000000 */
[----:B-1----:R-:W-:-:S02]  /*5670*/  UIMAD.WIDE.U32 UR6, UR32, UR28, URZ ;  /* 0x0000001c200672a5 */ /* 0x002fc4000f8e00ff */
[----:B---3--:R-:W-:Y:S02]  /*5680*/  UIMAD.WIDE.U32 UR8, UR27, UR31, URZ ;  /* 0x0000001f1b0872a5 */ /* 0x008fe4000f8e00ff */
[----:B------:R-:W-:Y:S02]  /*5690*/  ULEA UR21, UR48, UR21, 0x18 ;  /* 0x0000001530157291 */ /* 0x000fe4000f8ec0ff */
[----:B------:R-:W-:Y:S02]  /*56a0*/  UPLOP3.LUT UP3, UPT, UPT, UPT, UPT, 0x40, 0x4 ;  /* 0x000000000004789c */ /* 0x000fe40003f6e870 */
[----:B------:R-:W-:Y:S02]  /*56b0*/  UIADD3 UR33, UPT, UPT, UR21, 0x208, URZ ;  /* 0x0000020815217890 */ /* 0x000fe4000fffe0ff */
[----:B------:R-:W-:Y:S01]  /*56c0*/  UIADD3 UR17, UPT, UPT, UR21, 0x200, URZ ;  /* 0x0000020015117890 */ /* 0x000fe2000fffe0ff */
[----:B------:R-:W-:Y:S01]  /*56d0*/  UMOV UR6, UR7 ;  /* 0x0000000700067c82 */ /* 0x000fe20008000000 */
[----:B------:R-:W-:Y:S01]  /*56e0*/  UMOV UR35, UR9 ;  /* 0x0000000900237c82 */ /* 0x000fe20008000000 */
[----:B------:R-:W-:-:S02]  /*56f0*/  UISETP.GE.AND UP0, UPT, UR42, 0x1, UPT ;  /* 0x000000012a00788c */ /* 0x000fc4000bf06270 */
[----:B------:R-:W-:Y:S01]  /*5700*/  UISETP.NE.AND UP4, UPT, UR42, 0x1, UPT ;  /* 0x000000012a00788c */ /* 0x000fe2000bf85270 */
[----:B------:R-:W1:Y:S01]  /*5710*/  LDCU.64 UR22, c[0x0][0xb28] ;  /* 0x00016500ff1677ac */ /* 0x000e620008000a00 */
[----:B------:R-:W-:Y:S02]  /*5720*/  UISETP.NE.AND UP6, UPT, UR15, 0x1, UPT ;  /* 0x000000010f00788c */ /* 0x000fe4000bfc5270 */
[----:B------:R-:W-:Y:S02]  /*5730*/  UISETP.NE.AND UP5, UPT, UR30, 0x1, UPT ;  /* 0x000000011e00788c */ /* 0x000fe4000bfa5270 */
[----:B------:R-:W-:Y:S02]  /*5740*/  UPRMT UR33, UR48, 0x654, UR33 ;  /* 0x0000065430217896 */ /* 0x000fe40008000021 */
[----:B------:R-:W-:Y:S02]  /*5750*/  USHF.R.U32.HI UR37, URZ, UR29, UR6 ;  /* 0x0000001dff257299 */ /* 0x000fe40008011606 */
[----:B------:R-:W-:-:S02]  /*5760*/  UPRMT UR34, UR48, 0x654, UR17 ;  /* 0x0000065430227896 */ /* 0x000fc40008000011 */
[----:B--2---:R-:W-:Y:S02]  /*5770*/  USHF.R.U32.HI UR35, URZ, UR38, UR35 ;  /* 0x00000026ff237299 */ /* 0x004fe40008011623 */
[----:B------:R-:W-:-:S11]  /*5780*/  UISETP.NE.AND UP2, UPT, UR4, 0x1, UPT ;  /* 0x000000010400788c */ /* 0x000fd6000bf45270 */
.L_x_123:
[C---:B------:R-:W-:Y:S02]  /*5790*/  LEA R12, R14.reuse, UR21, 0x3 ;  /* 0x000000150e0c7c11 */ /* 0x040fe4000f8e18ff */
[----:B------:R-:W-:Y:S02]  /*57a0*/  SHF.L.U32 R9, R13, 0x1f, RZ ;  /* 0x0000001f0d097819 */ /* 0x000fe400000006ff */
[----:B------:R-:W-:Y:S02]  /*57b0*/  LEA R10, R14, UR21, 0x4 ;  /* 0x000000150e0a7c11 */ /* 0x000fe4000f8e20ff */
[----:B--2---:R-:W2:Y:S02]  /*57c0*/  SYNCS.PHASECHK.TRANS64.TRYWAIT P0, [R12+URZ+0x230], R9 ;  /* 0x000230090c0075a7 */ /* 0x004ea400080011ff */
[----:B--2---:R-:W-:Y:S05]  /*57d0*/  @!P0 BRA `(.L_x_115) ;  /* 0x0000005800bc8947 */ /* 0x004fea0003800000 */
.L_x_239:
[----:B--2---:R-:W2:Y:S01]  /*57e0*/  LDS.128 R8, [R10+0x2c0] ;  /* 0x0002c0000a087984 */ /* 0x004ea20000000c00 */
[----:B------:R-:W-:Y:S01]  /*57f0*/  UISETP.GE.AND UP0, UPT, UR42, 0x1, UPT ;  /* 0x000000012a00788c */ /* 0x000fe2000bf06270 */
[----:B------:R-:W-:Y:S01]  /*5800*/  @!PT LDS RZ, [RZ] ;  /* 0x00000000fffff984 */ /* 0x000fe20000000800 */
[----:B------:R-:W-:Y:S01]  /*5810*/  @!PT LDS RZ, [RZ] ;  /* 0x00000000fffff984 */ /* 0x000fe20000000800 */
[----:B------:R-:W-:Y:S01]  /*5820*/  @!PT LDS RZ, [RZ] ;  /* 0x00000000fffff984 */ /* 0x000fe20000000800 */
[----:B------:R-:W-:Y:S01]  /*5830*/  @!PT LDS RZ, [RZ] ;  /* 0x00000000fffff984 */ /* 0x000fe20000000800 */
[----:B------:R3:W-:Y:S06]  /*5840*/  MEMBAR.ALL.CTA ;  /* 0x0000000000007992 */ /* 0x0007ec0000008000 */
[----:B---3--:R-:W3:Y:S01]  /*5850*/  FENCE.VIEW.ASYNC.S ;  /* 0x00000000000073c6 */ /* 0x008ee20000000000 */
[----:B--2---:R-:W-:Y:S11]  /*5860*/  LOP3.LUT P0, RZ, R10, 0x1, RZ, 0xc0, !PT ;  /* 0x000000010aff7812 */ /* 0x004ff6000780c0ff */
[----:B------:R-:W-:Y:S02]  /*5870*/  @!UPT UIADD3 URZ, UPT, UPT, URZ, URZ, URZ ;  /* 0x000000fffffff290 */ /* 0x000fe4000fffe0ff */
[----:B---3--:R-:W-:Y:S01]  /*5880*/  VOTEU.ANY UP1, P0 ;  /* 0x0000000000ff7886 */ /* 0x008fe20000020100 */
[----:B------:R-:W-:Y:S11]  /*5890*/  PLOP3.LUT P0, PT, PT, PT, UP1, 0x80, 0x8 ;  /* 0x000000000008781c */ /* 0x000ff60003f0f018 */
[----:B------:R-:W-:Y:S02]  /*58a0*/  @!UPT UIADD3 URZ, UPT, UPT, URZ, URZ, URZ ;  /* 0x000000fffffff290 */ /* 0x000fe4000fffe0ff */
[----:B------:R-:W-:Y:S02]  /*58b0*/  @P0 SHF.R.U32.HI R0, RZ, 0x10, R9 ;  /* 0x00000010ff000819 */ /* 0x000fe40000011609 */
[----:B------:R-:W-:Y:S02]  /*58c0*/  @P0 MOV R6, R8 ;  /* 0x0000000800060202 */ /* 0x000fe40000000f00 */
[----:B------:R-:W-:Y:S01]  /*58d0*/  @P0 R2UR UR4, R0 ;  /* 0x00000000000402ca */ /* 0x000fe200000e0000 */
[----:B------:R-:W-:Y:S01]  /*58e0*/  VIADD R0, R12, 0x240 ;  /* 0x000002400c007836 */ /* 0x000fe20000000000 */
[----:B------:R-:W-:Y:S02]  /*58f0*/  @P0 LOP3.LUT R8, R9, 0xffff, RZ, 0xc0, !PT ;  /* 0x0000ffff09080812 */ /* 0x000fe400078ec0ff */
[----:B------:R-:W-:Y:S02]  /*5900*/  @P0 R2UR UR6, R6 ;  /* 0x00000000060602ca */ /* 0x000fe400000e0000 */
[----:B------:R-:W-:Y:S02]  /*5910*/  PRMT R0, RZ, 0x654, R0 ;  /* 0x00000654ff007816 */ /* 0x000fe40000000000 */
[----:B------:R-:W-:Y:S02]  /*5920*/  @P0 R2UR UR5, R8 ;  /* 0x00000000080502ca */ /* 0x000fe400000e0000 */
[----:B------:R2:W-:Y:S03]  /*5930*/  SYNCS.ARRIVE.TRANS64.RED.A1T0 RZ, [R0+URZ], RZ ;  /* 0x000000ff00ff79a7 */ /* 0x0005e600081004ff */
[----:B------:R-:W-:Y:S04]  /*5940*/  @UP1 UMOV UR26, UR4 ;  /* 0x00000004001a1c82 */ /* 0x000fe80008000000 */
[----:B------:R-:W-:Y:S04]  /*5950*/  @UP1 UMOV UR14, UR6 ;  /* 0x00000006000e1c82 */ /* 0x000fe80008000000 */
[----:B------:R-:W-:Y:S01]  /*5960*/  @UP1 UMOV UR13, UR5 ;  /* 0x00000005000d1c82 */ /* 0x000fe20008000000 */
[----:B------:R-:W-:Y:S05]  /*5970*/  BRA.U !UP0, `(.L_x_116) ;  /* 0x0000000108a47547 */ /* 0x000fea000b800000 */
[----:B------:R-:W-:Y:S02]  /*5980*/  UIMAD.WIDE.U32 UR8, UR13, UR31, URZ ;  /* 0x0000001f0d0872a5 */ /* 0x000fe4000f8e00ff */
[----:B------:R-:W-:Y:S02]  /*5990*/  UIMAD.WIDE.U32 UR10, UR14, UR28, URZ ;  /* 0x0000001c0e0a72a5 */ /* 0x000fe4000f8e00ff */
[----:B------:R-:W-:Y:S02]  /*59a0*/  USEL UR4, UR27, UR35, !UP5 ;  /* 0x000000231b047287 */ /* 0x000fe4000e800000 */
[----:B------:R-:W-:Y:S02]  /*59b0*/  USEL UR7, UR32, UR37, !UP6 ;  /* 0x0000002520077287 */ /* 0x000fe4000f000000 */
[----:B-1----:R-:W-:Y:S02]  /*59c0*/  UIMAD.WIDE.U32 UR18, UR4, UR22, URZ ;  /* 0x00000016041272a5 */ /* 0x002fe4000f8e00ff */
[----:B------:R-:W-:Y:S01]  /*59d0*/  UIMAD.WIDE.U32 UR24, UR7, UR22, URZ ;  /* 0x00000016071872a5 */ /* 0x000fe2000f8e00ff */
[----:B------:R-:W-:Y:S02]  /*59e0*/  UMOV UR5, UR9 ;  /* 0x0000000900057c82 */ /* 0x000fe40008000000 */
[----:B------:R-:W-:Y:S03]  /*59f0*/  USHF.R.U32.HI UR6, URZ, UR38, UR5 ;  /* 0x00000026ff067299 */ /* 0x000fe60008011605 */
[----:B------:R-:W-:Y:S01]  /*5a00*/  UMOV UR5, UR11 ;  /* 0x0000000b00057c82 */ /* 0x000fe20008000000 */
[----:B------:R-:W-:Y:S02]  /*5a10*/  USEL UR6, UR13, UR6, !UP5 ;  /* 0x000000060d067287 */ /* 0x000fe4000e800000 */
[----:B------:R-:W-:Y:S02]  /*5a20*/  USHF.R.U32.HI UR8, URZ, UR29, UR5 ;  /* 0x0000001dff087299 */ /* 0x000fe40008011605 */
[----:B------:R-:W-:Y:S01]  /*5a30*/  UIMAD.WIDE.U32 UR10, UR6, UR22, URZ ;  /* 0x00000016060a72a5 */ /* 0x000fe2000f8e00ff */
[----:B------:R-:W-:Y:S02]  /*5a40*/  UMOV UR5, UR19 ;  /* 0x0000001300057c82 */ /* 0x000fe40008000000 */
[----:B------:R-:W-:Y:S03]  /*5a50*/  @UP4 USHF.R.U32.HI UR4, URZ, UR23, UR5 ;  /* 0x00000017ff044299 */ /* 0x000fe60008011605 */
[----:B------:R-:W-:Y:S01]  /*5a60*/  UMOV UR5, UR25 ;  /* 0x0000001900057c82 */ /* 0x000fe20008000000 */
[----:B------:R-:W-:Y:S02]  /*5a70*/  UIMAD UR4, UR42, UR4, URZ ;  /* 0x000000042a0472a4 */ /* 0x000fe4000f8e02ff */
[----:B------:R-:W-:Y:S02]  /*5a80*/  @UP4 USHF.R.U32.HI UR7, URZ, UR23, UR5 ;  /* 0x00000017ff074299 */ /* 0x000fe40008011605 */
[----:B------:R-:W-:Y:S02]  /*5a90*/  USEL UR5, UR14, UR8, !UP6 ;  /* 0x000000080e057287 */ /* 0x000fe4000f000000 */
[----:B------:R-:W-:Y:S02]  /*5aa0*/  UIMAD UR8, UR42, UR7, URZ ;  /* 0x000000072a0872a4 */ /* 0x000fe4000f8e02ff */
[----:B------:R-:W-:Y:S03]  /*5ab0*/  UISETP.GE.AND UP0, UPT, UR6, UR4, UPT ;  /* 0x000000040600728c */ /* 0x000fe6000bf06270 */
[----:B------:R-:W-:Y:S01]  /*5ac0*/  UMOV UR4, UR11 ;  /* 0x0000000b00047c82 */ /* 0x000fe20008000000 */
[----:B------:R-:W-:Y:S02]  /*5ad0*/  UISETP.GE.OR UP0, UPT, UR5, UR8, UP0 ;  /* 0x000000080500728c */ /* 0x000fe40008706670 */
[----:B------:R-:W-:Y:S02]  /*5ae0*/  USHF.R.U32.HI UR4, URZ, UR23, UR4 ;  /* 0x00000017ff047299 */ /* 0x000fe40008011604 */
[----:B------:R-:W-:Y:S02]  /*5af0*/  UIMAD.WIDE.U32 UR8, UR5, UR22, URZ ;  /* 0x00000016050872a5 */ /* 0x000fe4000f8e00ff */
[----:B------:R-:W-:Y:S04]  /*5b00*/  USEL UR10, UR6, UR4, !UP4 ;  /* 0x00000004060a7287 */ /* 0x000fe8000e000000 */
[----:B------:R-:W-:Y:S01]  /*5b10*/  UIADD3 UR11, UPT, UPT, -UR10, URZ, URZ ;  /* 0x000000ff0a0b7290 */ /* 0x000fe2000fffe1ff */
[----:B------:R-:W-:Y:S02]  /*5b20*/  @!UP0 UMOV UR4, UR9 ;  /* 0x0000000900048c82 */ /* 0x000fe40008000000 */
[----:B------:R-:W-:Y:S02]  /*5b30*/  @!UP0 USHF.R.U32.HI UR4, URZ, UR23, UR4 ;  /* 0x00000017ff048299 */ /* 0x000fe40008011604 */
[----:B------:R-:W-:Y:S02]  /*5b40*/  UIMAD UR8, UR42, UR11, UR6 ;  /* 0x0000000b2a0872a4 */ /* 0x000fe4000f8e0206 */
[----:B------:R-:W-:Y:S04]  /*5b50*/  @!UP0 USEL UR4, UR5, UR4, !UP4 ;  /* 0x0000000405048287 */ /* 0x000fe8000e000000 */
[----:B------:R-:W-:Y:S02]  /*5b60*/  @!UP0 UIMAD UR8, UR7, UR8, UR4 ;  /* 0x00000008070882a4 */ /* 0x000fe4000f8e0204 */
[----:B------:R-:W-:Y:S02]  /*5b70*/  @!UP0 UIADD3 UR9, UPT, UPT, UR10, -UR4, URZ ;  /* 0x800000040a098290 */ /* 0x000fe4000fffe0ff */
[----:B------:R-:W-:Y:S02]  /*5b80*/  UIADD3 UR4, UPT, UPT, -UR5, URZ, URZ ;  /* 0x000000ff05047290 */ /* 0x000fe4000fffe1ff */
[----:B------:R-:W-:Y:S02]  /*5b90*/  UIADD3 UR7, UPT, UPT, -UR6, URZ, URZ ;  /* 0x000000ff06077290 */ /* 0x000fe4000fffe1ff */
[----:B------:R-:W-:Y:S02]  /*5ba0*/  @!UP0 UIMAD UR6, UR9, UR42, UR5 ;  /* 0x0000002a090682a4 */ /* 0x000fe4000f8e0205 */
[----:B------:R-:W-:Y:S02]  /*5bb0*/  UIMAD UR14, UR15, UR4, UR14 ;  /* 0x000000040f0e72a4 */ /* 0x000fe4000f8e020e */
[----:B------:R-:W-:Y:S01]  /*5bc0*/  UIMAD UR13, UR30, UR7, UR13 ;  /* 0x000000071e0d72a4 */ /* 0x000fe2000f8e020d */
[----:B------:R-:W-:Y:S02]  /*5bd0*/  @!UP0 UMOV UR5, UR8 ;  /* 0x0000000800058c82 */ /* 0x000fe40008000000 */
[----:B------:R-:W-:Y:S02]  /*5be0*/  UIMAD UR14, UR5, UR15, UR14 ;  /* 0x0000000f050e72a4 */ /* 0x000fe4000f8e020e */
[----:B------:R-:W-:Y:S11]  /*5bf0*/  UIMAD UR13, UR6, UR30, UR13 ;  /* 0x0000001e060d72a4 */ /* 0x000ff6000f8e020d */
[----:B------:R-:W-:Y:S01]  /*5c00*/  @!UPT UIADD3 URZ, UPT, UPT, URZ, URZ, URZ ;  /* 0x000000fffffff290 */ /* 0x000fe2000fffe0ff */
.L_x_116:
[----:B------:R-:W3:Y:S01]  /*5c10*/  @!UP2 LDCU.128 UR8, c[0x0][0xb10] ;  /* 0x00016200ff08a7ac */ /* 0x000ee20008000c00 */
[C---:B----4-:R-:W-:Y:S02]  /*5c20*/  ISETP.NE.U32.AND P1, PT, R4.reuse, RZ, PT ;  /* 0x000000ff0400720c */ /* 0x050fe40003f25070 */
[----:B------:R-:W-:Y:S02]  /*5c30*/  ISETP.NE.U32.AND P0, PT, R4, RZ, PT ;  /* 0x000000ff0400720c */ /* 0x000fe40003f05070 */
[C---:B------:R-:W-:Y:S02]  /*5c40*/  ISETP.NE.AND.EX P1, PT, R5.reuse, RZ, PT, P1 ;  /* 0x000000ff0500720c */ /* 0x040fe40003f25310 */
[----:B------:R-:W-:Y:S01]  /*5c50*/  ISETP.NE.AND.EX P0, PT, R5, RZ, PT, P0 ;  /* 0x000000ff0500720c */ /* 0x000fe20003f05300 */
[----:B------:R-:W4:Y:S01]  /*5c60*/  @!UP2 LDCU UR5, c[0x0][0xb0c] ;  /* 0x00016180ff05a7ac */ /* 0x000f220008000800 */
[----:B------:R-:W-:Y:S01]  /*5c70*/  SHF.L.U32 R9, R15, 0x1f, RZ ;  /* 0x0000001f0f097819 */ /* 0x000fe200000006ff */
[----:B------:R-:W-:Y:S02]  /*5c80*/  USHF.L.U32 UR19, UR16, 0x7, URZ ;  /* 0x0000000710137899 */ /* 0x000fe400080006ff */
[----:B------:R-:W-:Y:S02]  /*5c90*/  USHF.L.U32 UR18, UR20, 0x7, URZ ;  /* 0x0000000714127899 */ /* 0x000fe400080006ff */
[----:B---3--:R-:W-:Y:S07]  /*5ca0*/  UIMAD.WIDE.U32 UR6, UR14, UR8, URZ ;  /* 0x000000080e0672a5 */ /* 0x008fee000f8e00ff */
[----:B------:R-:W-:Y:S01]  /*5cb0*/  @!UP2 UMOV UR4, UR7 ;  /* 0x000000070004ac82 */ /* 0x000fe20008000000 */
[----:B----4-:R-:W-:Y:S02]  /*5cc0*/  @!UP2 UISETP.NE.AND UP0, UPT, UR5, 0x1, UPT ;  /* 0x000000010500a88c */ /* 0x010fe4000bf05270 */
[----:B------:R-:W-:Y:S02]  /*5cd0*/  @!UP2 USHF.R.U32.HI UR4, URZ, UR9, UR4 ;  /* 0x00000009ff04a299 */ /* 0x000fe40008011604 */
[----:B------:R-:W-:Y:S02]  /*5ce0*/  UIMAD.WIDE.U32 UR6, UR13, UR11, URZ ;  /* 0x0000000b0d0672a5 */ /* 0x000fe4000f8e00ff */
[----:B------:R-:W-:Y:S02]  /*5cf0*/  @!UP2 USEL UR8, UR14, UR4, !UP0 ;  /* 0x000000040e08a287 */ /* 0x000fe4000c000000 */
[----:B------:R-:W-:Y:S03]  /*5d00*/  @!UP2 UISETP.NE.AND UP0, UPT, UR10, 0x1, UPT ;  /* 0x000000010a00a88c */ /* 0x000fe6000bf05270 */
[----:B------:R-:W-:Y:S02]  /*5d10*/  @!UP2 UMOV UR6, UR7 ;  /* 0x000000070006ac82 */ /* 0x000fe40008000000 */
[----:B------:R-:W3:Y:S02]  /*5d20*/  @!UP2 LDCU UR4, c[0x0][0xb20] ;  /* 0x00016400ff04a7ac */ /* 0x000ee40008000800 */
[----:B---3--:R-:W-:Y:S04]  /*5d30*/  @!UP2 USHF.R.U32.HI UR6, URZ, UR4, UR6 ;  /* 0x00000004ff06a299 */ /* 0x008fe80008011606 */
[----:B------:R-:W-:Y:S04]  /*5d40*/  @!UP2 USEL UR6, UR13, UR6, !UP0 ;  /* 0x000000060d06a287 */ /* 0x000fe8000c000000 */
[----:B------:R-:W-:Y:S02]  /*5d50*/  @!UP2 UIADD3 UR4, UPT, UPT, -UR8, UR6, URZ ;  /* 0x000000060804a290 */ /* 0x000fe4000fffe1ff */
[----:B------:R-:W-:Y:S02]  /*5d60*/  @!UP2 UIADD3 UR6, UPT, UPT, UR8, -UR6, URZ ;  /* 0x800000060806a290 */ /* 0x000fe4000fffe0ff */
[----:B------:R-:W-:Y:S02]  /*5d70*/  @!UP2 UIMAD UR14, UR4, UR5, UR14 ;  /* 0x00000005040ea2a4 */ /* 0x000fe4000f8e020e */
[----:B------:R-:W-:Y:S01]  /*5d80*/  @!UP2 UIMAD UR13, UR6, UR10, UR13 ;  /* 0x0000000a060da2a4 */ /* 0x000fe2000f8e020d */
[----:B------:R-:W-:Y:S11]  /*5d90*/  BRA.U UP3, `(.L_x_117) ;  /* 0x0000000103107547 */ /* 0x000ff6000b800000 */
[----:B--2---:R-:W-:Y:S04]  /*5da0*/  MOV R0, UR43 ;  /* 0x0000002b00007c02 */ /* 0x004fe80008000f00 */
[----:B------:R-:W-:Y:S04]  /*5db0*/  SHF.L.U32 R11, R0, 0x1f, RZ ;  /* 0x0000001f000b7819 */ /* 0x000fe800000006ff */
[----:B------:R-:W2:Y:S02]  /*5dc0*/  SYNCS.PHASECHK.TRANS64.TRYWAIT P2, [UR21+0x228], R11 ;  /* 0x0002280bff0075a7 */ /* 0x000ea40008041115 */
[----:B--2---:R-:W-:Y:S05]  /*5dd0*/  @!P2 BRA `(.L_x_118) ;  /* 0x000000540050a947 */ /* 0x004fea0003800000 */
.L_x_117:
[----:B------:R-:W-:Y:S05]  /*5de0*/  @!P1 BRA `(.L_x_119) ;  /* 0x0000000000309947 */ /* 0x000fea0003800000 */
[----:B------:R-:W-:Y:S01]  /*5df0*/  ISETP.NE.U32.AND P1, PT, R2, RZ, PT ;  /* 0x000000ff0200720c */ /* 0x000fe20003f25070 */
[----:B------:R-:W3:Y:S01]  /*5e00*/  LDCU.64 UR4, c[0x0][0x358] ;  /* 0x00006b00ff0477ac */ /* 0x000ee20008000a00 */
[----:B------:R-:W-:Y:S02]  /*5e10*/  IMAD.MOV.U32 R158, RZ, RZ, 0x1 ;  /* 0x00000001ff9e7424 */ /* 0x000fe400078e00ff */
[----:B------:R-:W-:Y:S11]  /*5e20*/  ISETP.NE.AND.EX P1, PT, R3, RZ, PT, P1 ;  /* 0x000000ff0300720c */ /* 0x000ff60003f25310 */
[----:B------:R-:W-:Y:S02]  /*5e30*/  @!UPT UIADD3 URZ, UPT, UPT, URZ, URZ, URZ ;  /* 0x000000fffffff290 */ /* 0x000fe4000fffe0ff */
[----:B--2---:R-:W2:Y:S01]  /*5e40*/  @P1 LDC.64 R10, c[0x0][0x888] ;  /* 0x00022200ff0a1b82 */ /* 0x004ea20000000a00 */
[----:B------:R-:W-:Y:S04]  /*5e50*/  @P1 IMAD R0, R4, UR36, RZ ;  /* 0x0000002404001c24 */ /* 0x000fe8000f8e02ff */
[----:B--2---:R-:W-:Y:S04]  /*5e60*/  @P1 IMAD.WIDE R10, R0, 0x4, R10 ;  /* 0x00000004000a1825 */ /* 0x004fe800078e020a */
[----:B------:R-:W-:Y:S01]  /*5e70*/  HFMA2 R0, -RZ, RZ, 0, 5.9604644775390625e-08 ;  /* 0x00000001ff007431 */ /* 0x000fe200000001ff */
[----:B---3-5:R3:W5:Y:S04]  /*5e80*/  @P1 LDG.E R73, desc[UR4][R10.64] ;  /* 0x000000040a491981 */ /* 0x028768000c1e1900 */
[----:B------:R-:W-:Y:S01]  /*5e90*/  @!P1 PRMT R158, R0, 0x7610, R158 ;  /* 0x00007610009e9816 */ /* 0x000fe2000000009e */
[----:B---3--:R-:W4:Y:S06]  /*5ea0*/  @!P1 LDC R73, c[0x0][0x880] ;  /* 0x00022000ff499b82 */ /* 0x008f2c0000000800 */
.L_x_119:
[----:B----45:R-:W-:Y:S01]  /*5eb0*/  @!P0 FSETP.EQ.AND P1, PT, R73, RZ, PT ;  /* 0x000000ff4900820b */ /* 0x030fe20003f22000 */
[----:B------:R-:W-:Y:S01]  /*5ec0*/  @!UPT UIADD3 URZ, UPT, UPT, URZ, URZ, URZ ;  /* 0x000000fffffff290 */ /* 0x000fe2000fffe0ff */
[----:B------:R-:W-:Y:S11]  /*5ed0*/  @!P0 BRA `(.L_x_120) ;  /* 0x0000000000188947 */ /* 0x000ff60003800000 */
[----:B------:R-:W-:Y:S02]  /*5ee0*/  LOP3.LUT P0, RZ, R158, 0xff, RZ, 0xc0, !PT ;  /* 0x000000ff9eff7812 */ /* 0x000fe4000780c0ff */
[----:B------:R-:W-:Y:S04]  /*5ef0*/  ISETP.NE.U32.AND P1, PT, R2, RZ, PT ;  /* 0x000000ff0200720c */ /* 0x000fe80003f25070 */
[----:B------:R-:W-:Y:S04]  /*5f00*/  ISETP.NE.AND.EX P1, PT, R3, RZ, PT, P1 ;  /* 0x000000ff0300720c */ /* 0x000fe80003f25310 */
[----:B------:R-:W-:Y:S03]  /*5f10*/  PLOP3.LUT P1, PT, P1, PT, PT, 0x8, 0x80 ;  /* 0x000000000080781c */ /* 0x000fe60000f2e170 */
[----:B------:R-:W-:Y:S11]  /*5f20*/  @P0 FSETP.EQ.AND P1, PT, R73, RZ, PT ;  /* 0x000000ff4900020b */ /* 0x000ff60003f22000 */
[----:B------:R-:W-:Y:S02]  /*5f30*/  @!UPT UIADD3 URZ, UPT, UPT, URZ, URZ, URZ ;  /* 0x000000fffffff290 */ /* 0x000fe4000fffe0ff */
.L_x_120:
[----:B------:R-:W3:Y:S01]  /*5f40*/  SYNCS.PHASECHK.TRANS64.TRYWAIT P2, [UR21+0x210], R9 ;  /* 0x00021009ff0075a7 */ /* 0x000ee20008041115 */
[----:B------:R-:W-:Y:S04]  /*5f50*/  ELECT P0, URZ, PT ;  /* 0x0000000000ff782f */ /* 0x000fe80003800000 */
[----:B------:R-:W-:Y:S11]  /*5f60*/  PLOP3.LUT P1, PT, P1, P0, PT, 0xf2, 0x2f ;  /* 0x00000000002f781c */ /* 0x000ff60000f21e72 */
[----:B------:R-:W-:Y:S02]  /*5f70*/  @!UPT UIADD3 URZ, UPT, UPT, URZ, URZ, URZ ;  /* 0x000000fffffff290 */ /* 0x000fe4000fffe0ff */
[----:B------:R-:W-:Y:S05]  /*5f80*/  @!P1 IADD3 R8, P0, PT, R16, 0x580, RZ ;  /* 0x0000058010089810 */ /* 0x000fea0007f1e0ff */
[----:B------:R-:W-:Y:S01]  /*5f90*/  @!P1 IMAD.X R6, RZ, RZ, R17, P0 ;  /* 0x000000ffff069224 */ /* 0x000fe200000e0611 */
[----:B---3--:R-:W-:Y:S07]  /*5fa0*/  @!P2 BRA `(.L_x_121) ;  /* 0x0000005000f4a947 */ /* 0x008fee0003800000 */
.L_x_242:
[----:B------:R-:W-:Y:S01]  /*5fb0*/  @!P1 R2UR UR5, R8 ;  /* 0x00000000080592ca */ /* 0x000fe200000e0000 */
[----:B------:R-:W-:Y:S01]  /*5fc0*/  VOTEU.ALL UP0, P1 ;  /* 0x0000000000ff7886 */ /* 0x000fe20000800000 */
[----:B------:R-:W-:Y:S01]  /*5fd0*/  @!P1 R2UR UR4, R6 ;  /* 0x00000000060492ca */ /* 0x000fe200000e0000 */
[----:B--2---:R-:W-:Y:S01]  /*5fe0*/  @!P1 IMAD.MOV.U32 R0, RZ, RZ, 0x2000 ;  /* 0x00002000ff009424 */ /* 0x004fe200078e00ff */
[----:B------:R-:W-:Y:S01]  /*5ff0*/  UMOV UR6, 0x0 ;  /* 0x0000000000067882 */ /* 0x000fe20000000000 */
[----:B------:R-:W-:Y:S01]  /*6000*/  UMOV UR7, 0x10000000 ;  /* 0x1000000000077882 */ /* 0x000fe20000000000 */
[----:B------:R-:W-:Y:S01]  /*6010*/  @!UP0 UIADD3 UR16, UPT, UPT, UR21, 0x400, URZ ;  /* 0x0000040015108890 */ /* 0x000fe2000fffe0ff */
[----:B------:R-:W-:Y:S01]  /*6020*/  VIADD R14, R14, 0x1 ;  /* 0x000000010e0e7836 */ /* 0x000fe20000000000 */
[----:B------:R-:W-:Y:S01]  /*6030*/  VOTEU.ALL UP0, P1 ;  /* 0x0000000000ff7886 */ /* 0x000fe20000800000 */
[----:B------:R-:W-:Y:S04]  /*6040*/  UMOV UR20, UR36 ;  /* 0x0000002400147c82 */ /* 0x000fe80008000000 */
[----:B------:R-:W-:Y:S02]  /*6050*/  IMAD.U32 R10, RZ, RZ, UR5 ;  /* 0x00000005ff0a7e24 */ /* 0x000fe4000f8e00ff */
[----:B------:R-:W-:Y:S03]  /*6060*/  IMAD.U32 R11, RZ, RZ, UR4 ;  /* 0x00000004ff0b7e24 */ /* 0x000fe6000f8e00ff */
[----:B------:R-:W-:Y:S02]  /*6070*/  @!P1 R2UR UR4, R10 ;  /* 0x000000000a0492ca */ /* 0x000fe400000e0000 */
[----:B------:R-:W-:Y:S11]  /*6080*/  @!P1 R2UR UR5, R11 ;  /* 0x000000000b0592ca */ /* 0x000ff600000e0000 */
[----:B------:R-:W-:Y:S02]  /*6090*/  @!UPT UIADD3 URZ, UPT, UPT, URZ, URZ, URZ ;  /* 0x000000fffffff290 */ /* 0x000fe4000fffe0ff */
[----:B------:R2:W-:Y:S01]  /*60a0*/  @!UP0 UTMALDG.3D [UR16], [UR4], desc[UR6] ;  /* 0x00000610040085b4 */ /* 0x0005e20008011000 */
[----:B------:R2:W-:Y:S01]  /*60b0*/  @!P1 SYNCS.ARRIVE.TRANS64.RED.A0TR RZ, [UR21+0x200], R0 ;  /* 0x00020000ffff99a7 */ /* 0x0005e20008300415 */
[----:B------:R-:W-:Y:S01]  /*60c0*/  SYNCS.ARRIVE.TRANS64.RED.A1T0 RZ, [UR34], RZ ;  /* 0x000000ffffff79a7 */ /* 0x000fe20008100422 */
[----:B------:R-:W3:Y:S02]  /*60d0*/  SYNCS.PHASECHK.TRANS64.TRYWAIT P0, [UR21+0x218], R9 ;  /* 0x00021809ff0075a7 */ /* 0x000ee40008001115 */
[----:B--23--:R-:W-:Y:S05]  /*60e0*/  @!P0 BRA `(.L_x_122) ;  /* 0x0000005000bc8947 */ /* 0x00cfea0003800000 */
.L_x_244:
[----:B------:R-:W-:Y:S01]  /*60f0*/  @!P1 IADD3 R6, P0, PT, R16, 0x580, RZ ;  /* 0x0000058010069810 */ /* 0x000fe20007f1e0ff */
[----:B------:R-:W-:Y:S01]  /*6100*/  VOTEU.ALL UP0, P1 ;  /* 0x0000000000ff7886 */ /* 0x000fe20000800000 */
[----:B------:R-:W-:Y:S01]  /*6110*/  UMOV UR6, 0x0 ;  /* 0x0000000000067882 */ /* 0x000fe20000000000 */
[----:B------:R-:W-:Y:S01]  /*6120*/  UMOV UR7, 0x10000000 ;  /* 0x1000000000077882 */ /* 0x000fe20000000000 */
[----:B------:R-:W-:Y:S01]  /*6130*/  @!P1 R2UR UR5, R6 ;  /* 0x00000000060592ca */ /* 0x000fe200000e0000 */
[----:B--2---:R-:W-:Y:S01]  /*6140*/  @!P1 IMAD.X R0, RZ, RZ, R17, P0 ;  /* 0x000000ffff009224 */ /* 0x004fe200000e0611 */
[----:B------:R-:W-:Y:S01]  /*6150*/  @!UP0 UIADD3 UR10, UPT, UPT, UR18, 0x40, URZ ;  /* 0x00000040120a8890 */ /* 0x000fe2000fffe0ff */
[----:B------:R-:W-:Y:S01]  /*6160*/  ISETP.NE.AND P0, PT, R14, 0x2, PT ;  /* 0x000000020e00780c */ /* 0x000fe20003f05270 */
[----:B------:R-:W-:Y:S01]  /*6170*/  @!UP0 UIADD3 UR8, UPT, UPT, UR21, 0x2400, URZ ;  /* 0x0000240015088890 */ /* 0x000fe2000fffe0ff */
[----:B------:R-:W-:Y:S01]  /*6180*/  LOP3.LUT R15, R15, 0x1, RZ, 0x3c, !PT ;  /* 0x000000010f0f7812 */ /* 0x000fe200078e3cff */
[----:B------:R-:W-:Y:S01]  /*6190*/  @!UP0 UIADD3 UR9, UPT, UPT, UR21, 0x208, URZ ;  /* 0x0000020815098890 */ /* 0x000fe2000fffe0ff */
[----:B------:R-:W-:Y:S01]  /*61a0*/  @!P1 R2UR UR4, R0 ;  /* 0x00000000000492ca */ /* 0x000fe200000e0000 */
[----:B------:R-:W-:Y:S01]  /*61b0*/  VOTEU.ALL UP0, P1 ;  /* 0x0000000000ff7886 */ /* 0x000fe20000800000 */
[----:B------:R-:W-:Y:S01]  /*61c0*/  UMOV UR11, UR19 ;  /* 0x00000013000b7c82 */ /* 0x000fe20008000000 */
[----:B------:R-:W-:Y:S01]  /*61d0*/  UMOV UR12, UR36 ;  /* 0x00000024000c7c82 */ /* 0x000fe20008000000 */
[----:B------:R-:W-:Y:S01]  /*61e0*/  SEL R0, RZ, 0x1, P0 ;  /* 0x00000001ff007807 */ /* 0x000fe20000000000 */
[----:B------:R-:W-:Y:S01]  /*61f0*/  UIADD3 UR20, UPT, UPT, UR13, UR59, URZ ;  /* 0x0000003b0d147290 */ /* 0x000fe2000fffe0ff */
[----:B------:R-:W-:Y:S01]  /*6200*/  IMAD.U32 R8, RZ, RZ, UR5 ;  /* 0x00000005ff087e24 */ /* 0x000fe2000f8e00ff */
[----:B------:R-:W-:Y:S01]  /*6210*/  SEL R14, R14, RZ, P0 ;  /* 0x000000ff0e0e7207 */ /* 0x000fe20000000000 */
[----:B------:R-:W-:Y:S01]  /*6220*/  UIADD3 UR16, UPT, UPT, UR14, UR62, URZ ;  /* 0x0000003e0e107290 */ /* 0x000fe2000fffe0ff */
[----:B------:R-:W-:Y:S01]  /*6230*/  LOP3.LUT R13, R13, R0, RZ, 0x3c, !PT ;  /* 0x000000000d0d7212 */ /* 0x000fe200078e3cff */
[----:B------:R-:W-:Y:S01]  /*6240*/  UPLOP3.LUT UP3, UPT, UPT, UPT, UPT, 0x80, 0x8 ;  /* 0x000000000008789c */ /* 0x000fe20003f6f070 */
[----:B------:R-:W-:Y:S02]  /*6250*/  UMOV UR36, UR26 ;  /* 0x0000001a00247c82 */ /* 0x000fe40008000000 */
[----:B------:R-:W-:Y:S01]  /*6260*/  IMAD.U32 R9, RZ, RZ, UR4 ;  /* 0x00000004ff097e24 */ /* 0x000fe2000f8e00ff */
[----:B------:R-:W-:Y:S04]  /*6270*/  @!P1 R2UR UR4, R8 ;  /* 0x00000000080492ca */ /* 0x000fe800000e0000 */
[----:B------:R-:W-:Y:S11]  /*6280*/  @!P1 R2UR UR5, R9 ;  /* 0x00000000090592ca */ /* 0x000ff600000e0000 */
[----:B------:R-:W-:Y:S02]  /*6290*/  @!UPT UIADD3 URZ, UPT, UPT, URZ, URZ, URZ ;  /* 0x000000fffffff290 */ /* 0x000fe4000fffe0ff */
[----:B------:R2:W-:Y:S01]  /*62a0*/  @!UP0 UTMALDG.3D [UR8], [UR4], desc[UR6] ;  /* 0x00000608040085b4 */ /* 0x0005e20008011000 */
[----:B------:R2:W-:Y:S01]  /*62b0*/  @!P1 SYNCS.ARRIVE.TRANS64.RED.A0TR RZ, [UR21+0x208], R7 ;  /* 0x00020807ffff99a7 */ /* 0x0005e20008300415 */
[----:B------:R-:W-:Y:S01]  /*62c0*/  SYNCS.ARRIVE.TRANS64.RED.A1T0 RZ, [UR33], RZ ;  /* 0x000000ffffff79a7 */ /* 0x000fe20008100421 */
[----:B------:R-:W-:Y:S05]  /*62d0*/  BRA.U UP1, `(.L_x_123) ;  /* 0xfffffff5012c7547 */ /* 0x000fea000b83ffff */
[----:B------:R-:W-:-:S04]  /*62e0*/  SHF.L.U32 R3, R15, 0x1f, RZ ;  /* 0x0000001f0f037819 */ /* 0x000fc800000006ff */
[----:B------:R-:W3:Y:S02]  /*62f0*/  SYNCS.PHASECHK.TRANS64.TRYWAIT P0, [UR21+0x210], R3 ;  /* 0x00021003ff0075a7 */ /* 0x000ee40008001115 */
[----:B---3--:R-:W-:Y:S05]  /*6300*/  @!P0 BRA `(.L_x_124) ;  /* 0x00000050004c8947 */ /* 0x008fea0003800000 */
.L_x_246:
[----:B---3--:R-:W-:-:S07]  /*6310*/  MOV R0, UR21 ;  /* 0x0000001500007c02 */ /* 0x008fce0008000f00 */
.L_x_125:
[----:B---3--:R-:W-:-:S04]  /*6320*/  SHF.L.U32 R3, R15, 0x1f, RZ ;  /* 0x0000001f0f037819 */ /* 0x008fc800000006ff */
[----:B------:R3:W4:Y:S03]  /*6330*/  SYNCS.PHASECHK.TRANS64.TRYWAIT P0, [R0+URZ+0x218], R3 ;  /* 0x00021803000075a7 */ /* 0x00072600080011ff */
[----:B----4-:R-:W-:Y:S05]  /*6340*/  @!P0 NANOSLEEP.SYNCS 0x989680 ;  /* 0x009896800000895d */ /* 0x010fea0003900000 */
[----:B------:R-:W4:Y:S02]  /*6350*/  @!P0 SYNCS.PHASECHK.TRANS64 P0, [R0+URZ+0x218], R3 ;  /* 0x00021803000085a7 */ /* 0x000f2400080010ff */
[----:B-12-4-:R-:W-:Y:S05]  /*6360*/  @P0 EXIT ;  /* 0x000000000000094d */ /* 0x016fea0003800000 */
[----:B------:R-:W-:Y:S05]  /*6370*/  BRA `(.L_x_125) ;  /* 0xfffffffc00e87947 */ /* 0x000fea000383ffff */
.L_x_114:
[----:B------:R-:W-:-:S06]  /*6380*/  UISETP.GE.AND UP0, UPT, UR13, 0x4, UPT ;  /* 0x000000040d00788c */ /* 0x000fcc000bf06270 */
[----:B------:R-:W-:-:S13]  /*6390*/  PLOP3.LUT P0, PT, PT, PT, UP0, 0x80, 0x8 ;  /* 0x000000000008781c */ /* 0x000fda0003f0f008 */
[----:B------:R-:W-:Y:S05]  /*63a0*/  @!P0 EXIT ;  /* 0x000000000000894d */ /* 0x000fea0003800000 */
[----:B------:R-:W-:Y:S01]  /*63b0*/  BAR.SYNC.DEFER_BLOCKING 0x6, 0xa0 ;  /* 0x0182800000007b1d */ /* 0x000fe20000010000 */
[C---:B------:R-:W-:Y:S01]  /*63c0*/  IMAD.SHL.U32 R4, R170.reuse, 0x40, RZ ;  /* 0x00000040aa047824 */ /* 0x040fe200078e00ff */
[C---:B------:R-:W-:Y:S01]  /*63d0*/  LOP3.LUT R178, R170.reuse, 0x60, RZ, 0xc0, !PT ;  /* 0x00000060aab27812 */ /* 0x040fe200078ec0ff */
[C---:B------:R-:W-:Y:S01]  /*63e0*/  IMAD.SHL.U32 R137, R170.reuse, 0x8, RZ ;  /* 0x00000008aa897824 */ /* 0x040fe200078e00ff */
[C---:B------:R-:W-:Y:S01]  /*63f0*/  LOP3.LUT R176, R170.reuse, 0x2, RZ, 0xc0, !PT ;  /* 0x00000002aab07812 */ /* 0x040fe200078ec0ff */
[----:B------:R-:W-:Y:S01]  /*6400*/  IMAD.U32 R69, R170, 0x10000, RZ ;  /* 0x00010000aa457824 */ /* 0x000fe200078e00ff */
[----:B------:R-:W-:Y:S02]  /*6410*/  UMOV UR44, 0x400 ;  /* 0x00000400002c7882 */ /* 0x000fe40000000000 */
[----:B------:R-:W1:Y:S01]  /*6420*/  LDC.64 R156, c[0x0][0x8b0] ;  /* 0x00022c00ff9c7b82 */ /* 0x000e620000000a00 */
[----:B------:R-:W-:Y:S01]  /*6430*/  ULEA UR44, UR48, UR44, 0x18 ;  /* 0x0000002c302c7291 */ /* 0x000fe2000f8ec0ff */
[----:B------:R-:W-:Y:S01]  /*6440*/  LOP3.LUT R6, R4, 0x180, RZ, 0xc0, !PT ;  /* 0x0000018004067812 */ /* 0x000fe200078ec0ff */
[----:B------:R-:W-:Y:S01]  /*6450*/  HFMA2 R68, -RZ, RZ, 0, 0 ;  /* 0x00000000ff447431 */ /* 0x000fe200000001ff */
[----:B------:R-:W-:Y:S01]  /*6460*/  LOP3.LUT R69, R69, 0x600000, RZ, 0xc0, !PT ;  /* 0x0060000045457812 */ /* 0x000fe200078ec0ff */
[----:B------:R-:W-:Y:S01]  /*6470*/  UIADD3 UR4, UPT, UPT, UR44, 0x4400, URZ ;  /* 0x000044002c047890 */ /* 0x000fe2000fffe0ff */
[----:B------:R-:W-:Y:S01]  /*6480*/  LOP3.LUT R137, R6, 0x30, R137, 0xf8, !PT ;  /* 0x0000003006897812 */ /* 0x000fe200078ef889 */
[----:B------:R-:W-:Y:S01]  /*6490*/  IMAD.MOV.U32 R168, RZ, RZ, RZ ;  /* 0x000000ffffa87224 */ /* 0x000fe200078e00ff */
[----:B------:R-:W2:Y:S01]  /*64a0*/  LDC.64 R138, c[0x0][0x8a8] ;  /* 0x00022a00ff8a7b82 */ /* 0x000ea20000000a00 */
[----:B------:R-:W-:Y:S01]  /*64b0*/  LOP3.LUT R170, R170, 0x4, RZ, 0xc0, !PT ;  /* 0x00000004aaaa7812 */ /* 0x000fe200078ec0ff */
[----:B------:R-:W-:Y:S01]  /*64c0*/  IMAD.MOV.U32 R162, RZ, RZ, RZ ;  /* 0x000000ffffa27224 */ /* 0x000fe200078e00ff */
[----:B------:R-:W-:-:S02]  /*64d0*/  LOP3.LUT R137, R137, 0x1e40, R4, 0xf8, !PT ;  /* 0x00001e4089897812 */ /* 0x000fc400078ef804 */
[----:B------:R-:W-:Y:S01]  /*64e0*/  CS2R R166, SRZ ;  /* 0x0000000000a67805 */ /* 0x000fe2000001ff00 */
[----:B------:R-:W-:Y:S01]  /*64f0*/  IMAD.MOV.U32 R165, RZ, RZ, RZ ;  /* 0x000000ffffa57224 */ /* 0x000fe200078e00ff */
[----:B------:R-:W-:Y:S01]  /*6500*/  IADD3 R169, PT, PT, -R170, 0x2, RZ ;  /* 0x00000002aaa97810 */ /* 0x000fe20007ffe1ff */
[----:B------:R-:W-:Y:S01]  /*6510*/  IMAD.MOV R164, RZ, RZ, -R176 ;  /* 0x000000ffffa47224 */ /* 0x000fe200078e0ab0 */
[----:B------:R-:W-:Y:S01]  /*6520*/  IADD3 R171, PT, PT, R137, UR44, RZ ;  /* 0x0000002c89ab7c10 */ /* 0x000fe2000fffe0ff */
[----:B------:R-:W3:Y:S01]  /*6530*/  LDS R0, [UR44+0x2e0] ;  /* 0x0002e02cff007984 */ /* 0x000ee20008000800 */
[----:B------:R-:W-:Y:S01]  /*6540*/  IMAD.MOV R163, RZ, RZ, -R170 ;  /* 0x000000ffffa37224 */ /* 0x000fe200078e0aaa */
[----:B------:R-:W-:Y:S01]  /*6550*/  MOV R177, UR4 ;  /* 0x0000000400b17c02 */ /* 0x000fe20008000f00 */
[----:B------:R-:W4:Y:S01]  /*6560*/  LDCU UR57, c[0x0][0x370] ;  /* 0x00006e00ff3977ac */ /* 0x000f220008000800 */
[----:B------:R-:W-:Y:S01]  /*6570*/  VIADD R171, R171, 0x400 ;  /* 0x00000400abab7836 */ /* 0x000fe20000000000 */
[----:B------:R-:W1:Y:S01]  /*6580*/  LDCU UR43, c[0x0][0xb0c] ;  /* 0x00016180ff2b77ac */ /* 0x000e620008000800 */
[----:B------:R-:W1:Y:S01]  /*6590*/  LDCU UR39, c[0x0][0xb30] ;  /* 0x00016600ff2777ac */ /* 0x000e620008000800 */
[----:B------:R-:W1:Y:S01]  /*65a0*/  LDCU.64 UR46, c[0x0][0x888] ;  /* 0x00011100ff2e77ac */ /* 0x000e620008000a00 */
[----:B------:R-:W1:Y:S01]  /*65b0*/  LDCU.64 UR40, c[0x0][0xb28] ;  /* 0x00016500ff2877ac */ /* 0x000e620008000a00 */
[----:B------:R-:W1:Y:S01]  /*65c0*/  LDCU.64 UR60, c[0x0][0x890] ;  /* 0x00011200ff3c77ac */ /* 0x000e620008000a00 */
[----:B------:R-:W1:Y:S01]  /*65d0*/  LDCU.128 UR52, c[0x0][0xb10] ;  /* 0x00016200ff3477ac */ /* 0x000e620008000c00 */
[----:B------:R-:W1:Y:S01]  /*65e0*/  LDCU UR56, c[0x0][0x374] ;  /* 0x00006e80ff3877ac */ /* 0x000e620008000800 */
[----:B------:R-:W-:Y:S01]  /*65f0*/  UIADD3 UR63, UPT, UPT, UR44, 0x400, URZ ;  /* 0x000004002c3f7890 */ /* 0x000fe2000fffe0ff */
[----:B-1234-:R-:W-:-:S11]  /*6600*/  IMAD.IADD R69, R0, 0x1, R69 ;  /* 0x0000000100457824 */ /* 0x01efd600078e0245 */
.L_x_152:
[C---:B------:R-:W-:Y:S02]  /*6610*/  LEA R3, R162.reuse, UR44, 0x3 ;  /* 0x0000002ca2037c11 */ /* 0x040fe4000f8e18ff */
[----:B------:R-:W-:Y:S02]  /*6620*/  SHF.L.U32 R0, R167, 0x1f, RZ ;  /* 0x0000001fa7007819 */ /* 0x000fe400000006ff */
[----:B------:R-:W-:Y:S02]  /*6630*/  LEA R5, R162, UR44, 0x4 ;  /* 0x0000002ca2057c11 */ /* 0x000fe4000f8e20ff */
[----:B-1----:R-:W1:Y:S02]  /*6640*/  SYNCS.PHASECHK.TRANS64.TRYWAIT P0, [R3+URZ+0x230], R0 ;  /* 0x00023000030075a7 */ /* 0x002e6400080011ff */
[----:B-1----:R-:W-:Y:S05]  /*6650*/  @!P0 BRA `(.L_x_126) ;  /* 0x0000004c00908947 */ /* 0x002fea0003800000 */
.L_x_247:
        /* <DEDUP_REMOVED lines=11> */
[----:B------:R-:W-:Y:S01]  /*6710*/  PLOP3.LUT P0, PT, PT, PT, UP1, 0x80, 0x8 ;  /* 0x000000000008781c */ /* 0x000fe20003f0f018 */
[----:B------:R-:W-:Y:S11]  /*6720*/  UP2UR UR45, UPR, URZ, 0x2 ;  /* 0x00000002ff2d7883 */ /* 0x000ff60008000000 */
[----:B------:R-:W-:Y:S01]  /*6730*/  @!UPT UIADD3 URZ, UPT, UPT, URZ, URZ, URZ ;  /* 0x000000fffffff290 */ /* 0x000fe2000fffe0ff */
[----:B-1----:R-:W-:Y:S02]  /*6740*/  @P0 SHF.R.U32.HI R0, RZ, 0x10, R5 ;  /* 0x00000010ff000819 */ /* 0x002fe40000011605 */
        /* <DEDUP_REMOVED lines=12> */
[----:B------:R-:W2:Y:S01]  /*6810*/  LDCU UR12, c[0x0][0xb20] ;  /* 0x00016400ff0c77ac */ /* 0x000ea20008000800 */
[----:B------:R-:W-:Y:S02]  /*6820*/  UIMAD.WIDE.U32 UR4, UR56, UR55, URZ ;  /* 0x00000037380472a5 */ /* 0x000fe4000f8e00ff */
[----:B------:R-:W-:Y:S02]  /*6830*/  UIMAD.WIDE.U32 UR6, UR57, UR52, URZ ;  /* 0x00000034390672a5 */ /* 0x000fe4000f8e00ff */
[----:B------:R-:W-:Y:S02]  /*6840*/  UISETP.NE.AND UP0, UPT, UR54, 0x1, UPT ;  /* 0x000000013600788c */ /* 0x000fe4000bf05270 */
[----:B------:R-:W-:Y:S02]  /*6850*/  UIMAD.WIDE.U32 UR8, UR37, UR55, URZ ;  /* 0x00000037250872a5 */ /* 0x000fe4000f8e00ff */
[----:B------:R-:W-:Y:S02]  /*6860*/  UIMAD.WIDE.U32 UR10, UR38, UR52, URZ ;  /* 0x00000034260a72a5 */ /* 0x000fe4000f8e00ff */
[----:B------:R-:W-:Y:S02]  /*6870*/  UISETP.NE.AND UP1, UPT, UR43, 0x1, UPT ;  /* 0x000000012b00788c */ /* 0x000fe4000bf25270 */
[----:B------:R-:W-:Y:S01]  /*6880*/  UISETP.NE.AND UP2, UPT, UR42, 0x1, UPT ;  /* 0x000000012a00788c */ /* 0x000fe2000bf45270 */
[----:B------:R-:W-:Y:S02]  /*6890*/  UMOV UR4, UR5 ;  /* 0x0000000500047c82 */ /* 0x000fe40008000000 */
[----:B--2---:R-:W-:Y:S03]  /*68a0*/  USHF.R.U32.HI UR5, URZ, UR12, UR4 ;  /* 0x0000000cff057299 */ /* 0x004fe60008011604 */
[----:B------:R-:W-:Y:S02]  /*68b0*/  UMOV UR4, UR7 ;  /* 0x0000000700047c82 */ /* 0x000fe40008000000 */
[----:B------:R-:W-:Y:S02]  /*68c0*/  USHF.R.U32.HI UR7, URZ, UR53, UR4 ;  /* 0x00000035ff077299 */ /* 0x000fe40008011604 */
[----:B------:R-:W-:Y:S02]  /*68d0*/  USEL UR4, UR56, UR5, !UP0 ;  /* 0x0000000538047287 */ /* 0x000fe4000c000000 */
[----:B------:R-:W-:Y:S01]  /*68e0*/  USEL UR7, UR57, UR7, !UP1 ;  /* 0x0000000739077287 */ /* 0x000fe2000c800000 */
[----:B------:R-:W-:Y:S01]  /*68f0*/  UMOV UR5, UR9 ;  /* 0x0000000900057c82 */ /* 0x000fe20008000000 */
[----:B------:R-:W-:Y:S02]  /*6900*/  UIMAD.WIDE.U32 UR8, UR4, UR40, URZ ;  /* 0x00000028040872a5 */ /* 0x000fe4000f8e00ff */
[----:B------:R-:W-:Y:S03]  /*6910*/  USHF.R.U32.HI UR6, URZ, UR12, UR5 ;  /* 0x0000000cff067299 */ /* 0x000fe60008011605 */
[----:B------:R-:W-:Y:S01]  /*6920*/  UMOV UR5, UR11 ;  /* 0x0000000b00057c82 */ /* 0x000fe20008000000 */
[----:B------:R-:W-:Y:S02]  /*6930*/  UIMAD.WIDE.U32 UR10, UR7, UR40, URZ ;  /* 0x00000028070a72a5 */ /* 0x000fe4000f8e00ff */
[----:B------:R-:W-:Y:S02]  /*6940*/  USHF.R.U32.HI UR12, URZ, UR53, UR5 ;  /* 0x00000035ff0c7299 */ /* 0x000fe40008011605 */
[----:B------:R-:W-:Y:S01]  /*6950*/  USEL UR6, UR37, UR6, !UP0 ;  /* 0x0000000625067287 */ /* 0x000fe2000c000000 */
[----:B------:R-:W-:Y:S02]  /*6960*/  UMOV UR5, UR9 ;  /* 0x0000000900057c82 */ /* 0x000fe40008000000 */
[----:B------:R-:W-:Y:S01]  /*6970*/  UMOV UR10, UR11 ;  /* 0x0000000b000a7c82 */ /* 0x000fe20008000000 */
[----:B------:R-:W-:Y:S02]  /*6980*/  @UP2 USHF.R.U32.HI UR4, URZ, UR41, UR5 ;  /* 0x00000029ff042299 */ /* 0x000fe40008011605 */
[----:B------:R-:W-:Y:S02]  /*6990*/  @UP2 USHF.R.U32.HI UR7, URZ, UR41, UR10 ;  /* 0x00000029ff072299 */ /* 0x000fe4000801160a */
[----:B------:R-:W-:Y:S02]  /*69a0*/  UIMAD UR4, UR42, UR4, URZ ;  /* 0x000000042a0472a4 */ /* 0x000fe4000f8e02ff */
[----:B------:R-:W-:Y:S02]  /*69b0*/  UIMAD.WIDE.U32 UR10, UR6, UR40, URZ ;  /* 0x00000028060a72a5 */ /* 0x000fe4000f8e00ff */
[----:B------:R-:W-:Y:S02]  /*69c0*/  USEL UR5, UR38, UR12, !UP1 ;  /* 0x0000000c26057287 */ /* 0x000fe4000c800000 */
[----:B------:R-:W-:Y:S02]  /*69d0*/  UIMAD UR8, UR42, UR7, URZ ;  /* 0x000000072a0872a4 */ /* 0x000fe4000f8e02ff */
[----:B------:R-:W-:Y:S03]  /*69e0*/  UISETP.GE.AND UP0, UPT, UR6, UR4, UPT ;  /* 0x000000040600728c */ /* 0x000fe6000bf06270 */
[----:B------:R-:W-:Y:S01]  /*69f0*/  UMOV UR4, UR11 ;  /* 0x0000000b00047c82 */ /* 0x000fe20008000000 */
[----:B------:R-:W-:Y:S02]  /*6a00*/  UISETP.GE.OR UP0, UPT, UR5, UR8, UP0 ;  /* 0x000000080500728c */ /* 0x000fe40008706670 */
[----:B------:R-:W-:Y:S02]  /*6a10*/  USHF.R.U32.HI UR4, URZ, UR41, UR4 ;  /* 0x00000029ff047299 */ /* 0x000fe40008011604 */
[----:B------:R-:W-:Y:S02]  /*6a20*/  UIMAD.WIDE.U32 UR8, UR5, UR40, URZ ;  /* 0x00000028050872a5 */ /* 0x000fe4000f8e00ff */
[----:B------:R-:W-:Y:S02]  /*6a30*/  USEL UR11, UR6, UR4, !UP2 ;  /* 0x00000004060b7287 */ /* 0x000fe4000d000000 */
[----:B------:R-:W-:Y:S02]  /*6a40*/  UIADD3 UR8, UPT, UPT, -UR5, URZ, URZ ;  /* 0x000000ff05087290 */ /* 0x000fe4000fffe1ff */
[----:B------:R-:W-:Y:S01]  /*6a50*/  UIADD3 UR10, UPT, UPT, -UR11, URZ, URZ ;  /* 0x000000ff0b0a7290 */ /* 0x000fe2000fffe1ff */
[----:B------:R-:W-:Y:S01]  /*6a60*/  @!UP0 UMOV UR4, UR9 ;  /* 0x0000000900048c82 */ /* 0x000fe20008000000 */
[----:B------:R-:W-:Y:S02]  /*6a70*/  UIADD3 UR9, UPT, UPT, -UR6, URZ, URZ ;  /* 0x000000ff06097290 */ /* 0x000fe4000fffe1ff */
[----:B------:R-:W-:Y:S02]  /*6a80*/  @!UP0 USHF.R.U32.HI UR4, URZ, UR41, UR4 ;  /* 0x00000029ff048299 */ /* 0x000fe40008011604 */
[----:B------:R-:W-:Y:S02]  /*6a90*/  UIMAD UR10, UR42, UR10, UR6 ;  /* 0x0000000a2a0a72a4 */ /* 0x000fe4000f8e0206 */
[----:B------:R-:W-:Y:S04]  /*6aa0*/  @!UP0 USEL UR4, UR5, UR4, !UP2 ;  /* 0x0000000405048287 */ /* 0x000fe8000d000000 */
[----:B------:R-:W-:Y:S02]  /*6ab0*/  @!UP0 UIMAD UR10, UR7, UR10, UR4 ;  /* 0x0000000a070a82a4 */ /* 0x000fe4000f8e0204 */
[----:B------:R-:W-:Y:S02]  /*6ac0*/  @!UP0 UIADD3 UR11, UPT, UPT, UR11, -UR4, URZ ;  /* 0x800000040b0b8290 */ /* 0x000fe4000fffe0ff */
[----:B------:R-:W-:Y:S02]  /*6ad0*/  UIMAD UR7, UR43, UR8, UR38 ;  /* 0x000000082b0772a4 */ /* 0x000fe4000f8e0226 */
[----:B------:R-:W-:Y:S02]  /*6ae0*/  @!UP0 UIMAD UR6, UR11, UR42, UR5 ;  /* 0x0000002a0b0682a4 */ /* 0x000fe4000f8e0205 */
[----:B------:R-:W-:Y:S01]  /*6af0*/  UIMAD UR4, UR54, UR9, UR37 ;  /* 0x00000009360472a4 */ /* 0x000fe2000f8e0225 */
[----:B------:R-:W-:Y:S02]  /*6b00*/  @!UP0 UMOV UR5, UR10 ;  /* 0x0000000a00058c82 */ /* 0x000fe40008000000 */
[----:B------:R-:W-:Y:S02]  /*6b10*/  UIMAD UR38, UR5, UR43, UR7 ;  /* 0x0000002b052672a4 */ /* 0x000fe4000f8e0207 */
[----:B------:R-:W-:Y:S11]  /*6b20*/  UIMAD UR37, UR6, UR54, UR4 ;  /* 0x00000036062572a4 */ /* 0x000ff6000f8e0204 */
[----:B------:R-:W-:Y:S01]  /*6b30*/  @!UPT UIADD3 URZ, UPT, UPT, URZ, URZ, URZ ;  /* 0x000000fffffff290 */ /* 0x000fe2000fffe0ff */
.L_x_127:
[----:B------:R-:W-:Y:S01]  /*6b40*/  UISETP.NE.AND UP0, UPT, UR39, 0x1, UPT ;  /* 0x000000012700788c */ /* 0x000fe2000bf05270 */
[----:B------:R-:W-:Y:S01]  /*6b50*/  IADD3 R162, PT, PT, R162, 0x1, RZ ;  /* 0x00000001a2a27810 */ /* 0x000fe20007ffe0ff */
[----:B------:R-:W-:Y:S02]  /*6b60*/  USHF.L.U32 UR50, UR16, 0x7, URZ ;  /* 0x0000000710327899 */ /* 0x000fe400080006ff */
[----:B------:R-:W-:Y:S07]  /*6b70*/  USHF.L.U32 UR49, UR20, 0x7, URZ ;  /* 0x0000000714317899 */ /* 0x000fee00080006ff */
[----:B------:R-:W2:Y:S01]  /*6b80*/  @!UP0 LDCU.128 UR12, c[0x0][0xb10] ;  /* 0x00016200ff0c87ac */ /* 0x000ea20008000c00 */
[----:B------:R-:W3:Y:S01]  /*6b90*/  @!UP0 LDCU UR5, c[0x0][0xb0c] ;  /* 0x00016180ff0587ac */ /* 0x000ee20008000800 */
[----:B------:R-:W4:Y:S01]  /*6ba0*/  @!UP0 LDCU UR10, c[0x0][0xb20] ;  /* 0x00016400ff0a87ac */ /* 0x000f220008000800 */
[----:B--2---:R-:W-:Y:S02]  /*6bb0*/  UIMAD.WIDE.U32 UR8, UR38, UR12, URZ ;  /* 0x0000000c260872a5 */ /* 0x004fe4000f8e00ff */
[----:B------:R-:W-:Y:S02]  /*6bc0*/  UIMAD.WIDE.U32 UR6, UR37, UR15, URZ ;  /* 0x0000000f250672a5 */ /* 0x000fe4000f8e00ff */
[----:B------:R-:W-:Y:S03]  /*6bd0*/  @!UP0 UISETP.NE.AND UP1, UPT, UR14, 0x1, UPT ;  /* 0x000000010e00888c */ /* 0x000fe6000bf25270 */
[----:B------:R-:W-:Y:S01]  /*6be0*/  @!UP0 UMOV UR4, UR9 ;  /* 0x0000000900048c82 */ /* 0x000fe20008000000 */
[----:B---3--:R-:W-:Y:S02]  /*6bf0*/  @!UP0 UISETP.NE.AND UP2, UPT, UR5, 0x1, UPT ;  /* 0x000000010500888c */ /* 0x008fe4000bf45270 */
[----:B------:R-:W-:Y:S01]  /*6c00*/  @!UP0 USHF.R.U32.HI UR4, URZ, UR13, UR4 ;  /* 0x0000000dff048299 */ /* 0x000fe20008011604 */
[----:B------:R-:W-:Y:S02]  /*6c10*/  @!UP0 UMOV UR6, UR7 ;  /* 0x0000000700068c82 */ /* 0x000fe40008000000 */
[----:B----4-:R-:W-:Y:S02]  /*6c20*/  @!UP0 USHF.R.U32.HI UR6, URZ, UR10, UR6 ;  /* 0x0000000aff068299 */ /* 0x010fe40008011606 */
[----:B------:R-:W-:Y:S02]  /*6c30*/  @!UP0 USEL UR7, UR38, UR4, !UP2 ;  /* 0x0000000426078287 */ /* 0x000fe4000d000000 */
[----:B------:R-:W-:Y:S04]  /*6c40*/  @!UP0 USEL UR6, UR37, UR6, !UP1 ;  /* 0x0000000625068287 */ /* 0x000fe8000c800000 */
[----:B------:R-:W-:Y:S02]  /*6c50*/  @!UP0 UIADD3 UR4, UPT, UPT, -UR7, UR6, URZ ;  /* 0x0000000607048290 */ /* 0x000fe4000fffe1ff */
[----:B------:R-:W-:Y:S02]  /*6c60*/  @!UP0 UIADD3 UR6, UPT, UPT, UR7, -UR6, URZ ;  /* 0x8000000607068290 */ /* 0x000fe4000fffe0ff */
[----:B------:R-:W-:Y:S02]  /*6c70*/  @!UP0 UIMAD UR38, UR4, UR5, UR38 ;  /* 0x00000005042682a4 */ /* 0x000fe4000f8e0226 */
[----:B------:R-:W-:Y:S02]  /*6c80*/  @!UP0 UIMAD UR37, UR6, UR14, UR37 ;  /* 0x0000000e062582a4 */ /* 0x000fe4000f8e0225 */
[----:B------:R-:W-:Y:S09]  /*6c90*/  ULOP3.LUT UP0, URZ, UR63, 0x1b0, URZ, 0xc0, !UPT ;  /* 0x000001b03fff7892 */ /* 0x000ff2000f80c0ff */
[----:B------:R-:W-:Y:S05]  /*6ca0*/  BRA.U !UP0, `(.L_x_128) ;  /* 0x0000000108407547 */ /* 0x000fea000b800000 */
[----:B------:R-:W2:Y:S01]  /*6cb0*/  LDCU.64 UR8, c[0x4][0x80] ;  /* 0x01001000ff0877ac */ /* 0x000ea20008000a00 */
[----:B------:R-:W-:Y:S01]  /*6cc0*/  MOV R3, 0x0 ;  /* 0x0000000000037802 */ /* 0x000fe20000000f00 */
[----:B------:R-:W-:Y:S02]  /*6cd0*/  HFMA2 R12, -RZ, RZ, 0, 5.9604644775390625e-08 ;  /* 0x00000001ff0c7431 */ /* 0x000fe400000001ff */
[----:B------:R-:W-:Y:S02]  /*6ce0*/  IMAD.MOV.U32 R8, RZ, RZ, 0x70 ;  /* 0x00000070ff087424 */ /* 0x000fe400078e00ff */
[----:B------:R-:W-:Y:S01]  /*6cf0*/  IMAD.MOV.U32 R13, RZ, RZ, RZ ;  /* 0x000000ffff0d7224 */ /* 0x000fe200078e00ff */
[----:B------:R-:W3:Y:S01]  /*6d00*/  LDCU.64 UR6, c[0x4][0x88] ;  /* 0x01001100ff0677ac */ /* 0x000ee20008000a00 */
[----:B------:R-:W4:Y:S01]  /*6d10*/  LDC.64 R2, c[0x4][R3] ;  /* 0x0100000003027b82 */ /* 0x000f220000000a00 */
[----:B------:R-:W1:Y:S01]  /*6d20*/  LDCU.64 UR4, c[0x4][0x8] ;  /* 0x01000100ff0477ac */ /* 0x000e620008000a00 */
[----:B--2---:R-:W-:Y:S01]  /*6d30*/  MOV R5, UR9 ;  /* 0x0000000900057c02 */ /* 0x004fe20008000f00 */
[----:B------:R-:W-:Y:S01]  /*6d40*/  IMAD.U32 R4, RZ, RZ, UR8 ;  /* 0x00000008ff047e24 */ /* 0x000fe2000f8e00ff */
[----:B---3--:R-:W-:Y:S01]  /*6d50*/  MOV R7, UR7 ;  /* 0x0000000700077c02 */ /* 0x008fe20008000f00 */
[----:B------:R-:W-:Y:S01]  /*6d60*/  IMAD.U32 R6, RZ, RZ, UR6 ;  /* 0x00000006ff067e24 */ /* 0x000fe2000f8e00ff */
[----:B-1----:R-:W-:Y:S01]  /*6d70*/  MOV R11, UR5 ;  /* 0x00000005000b7c02 */ /* 0x002fe20008000f00 */
[----:B------:R-:W-:Y:S02]  /*6d80*/  IMAD.U32 R10, RZ, RZ, UR4 ;  /* 0x00000004ff0a7e24 */ /* 0x000fe4000f8e00ff */
[----:B------:R-:W-:Y:S07]  /*6d90*/  LEPC R20, `(.L_x_128) ;  /* 0x000000001014794e */ /* 0x000fee0000000000 */
[----:B----45:R-:W-:Y:S05]  /*6da0*/  CALL.ABS.NOINC R2 ;  /* 0x0000000002007343 */ /* 0x030fea0003c00000 */
.L_x_128:
[----:B------:R-:W-:Y:S01]  /*6db0*/  LOP3.LUT P0, RZ, R177, 0x1b0, RZ, 0xc0, !PT ;  /* 0x000001b0b1ff7812 */ /* 0x000fe2000780c0ff */
[----:B------:R-:W-:Y:S11]  /*6dc0*/  BSSY.RECONVERGENT B6, `(.L_x_129) ;  /* 0x0000013000067945 */ /* 0x000ff60003800200 */
[----:B------:R-:W-:Y:S01]  /*6dd0*/  @!UPT UIADD3 URZ, UPT, UPT, URZ, URZ, URZ ;  /* 0x000000fffffff290 */ /* 0x000fe2000fffe0ff */
[----:B------:R-:W-:Y:S05]  /*6de0*/  @!P0 BRA `(.L_x_130) ;  /* 0x0000000000408947 */ /* 0x000fea0003800000 */
        /* <DEDUP_REMOVED lines=16> */
.L_x_130:
[----:B------:R-:W-:Y:S05]  /*6ef0*/  BSYNC.RECONVERGENT B6 ;  /* 0x0000000000067941 */ /* 0x000fea0003800200 */
.L_x_129:
[----:B------:R-:W-:Y:S01]  /*6f00*/  R2UR UR4, R160 ;  /* 0x00000000a00472ca */ /* 0x000fe200000e0000 */
[----:B------:R-:W-:Y:S01]  /*6f10*/  UISETP.NE.U32.AND UP0, UPT, UR60, URZ, UPT ;  /* 0x000000ff3c00728c */ /* 0x000fe2000bf05070 */
[----:B------:R-:W-:Y:S02]  /*6f20*/  ISETP.NE.U32.AND P4, PT, R156, RZ, PT ;  /* 0x000000ff9c00720c */ /* 0x000fe40003f85070 */
[----:B------:R-:W-:Y:S01]  /*6f30*/  ISETP.NE.U32.AND P2, PT, RZ, UR46, PT ;  /* 0x0000002eff007c0c */ /* 0x000fe2000bf45070 */
[----:B------:R-:W-:Y:S01]  /*6f40*/  UISETP.NE.AND.EX UP1, UPT, UR61, URZ, UPT, UP0 ;  /* 0x000000ff3d00728c */ /* 0x000fe2000bf25300 */
[----:B------:R-:W-:Y:S01]  /*6f50*/  ISETP.NE.AND.EX P4, PT, R157, RZ, PT, P4 ;  /* 0x000000ff9d00720c */ /* 0x000fe20003f85340 */
[----:B------:R-:W-:Y:S01]  /*6f60*/  UPLOP3.LUT UP0, UPT, UPT, UPT, UPT, 0x40, 0x4 ;  /* 0x000000000004789c */ /* 0x000fe20003f0e870 */
[----:B------:R-:W-:Y:S05]  /*6f70*/  ISETP.NE.AND.EX P2, PT, RZ, UR47, PT, P2 ;  /* 0x0000002fff007c0c */ /* 0x000fea000bf45320 */
[----:B------:R-:W-:Y:S06]  /*6f80*/  UISETP.NE.AND UP2, UPT, UR4, URZ, UPT ;  /* 0x000000ff0400728c */ /* 0x000fec000bf45270 */
[----:B------:R-:W-:Y:S05]  /*6f90*/  PLOP3.LUT P1, PT, PT, PT, UP2, 0x80, 0x8 ;  /* 0x000000000008781c */ /* 0x000fea0003f2f028 */
[----:B------:R-:W-:Y:S06]  /*6fa0*/  @UP2 UPLOP3.LUT UP0, UPT, UPT, UPT, UP1, 0x80, 0x8 ;  /* 0x000000000008289c */ /* 0x000fec0003f0f010 */
[----:B------:R-:W-:Y:S01]  /*6fb0*/  PLOP3.LUT P0, PT, PT, PT, UP0, 0x80, 0x8 ;  /* 0x000000000008781c */ /* 0x000fe20003f0f008 */
[----:B------:R-:W-:Y:S01]  /*6fc0*/  @!UPT UIADD3 URZ, UPT, UPT, URZ, URZ, URZ ;  /* 0x000000fffffff290 */ /* 0x000fe2000fffe0ff */
[----:B------:R-:W-:Y:S11]  /*6fd0*/  BRA.U !UP1, `(.L_x_131) ;  /* 0x00000001093c7547 */ /* 0x000ff6000b800000 */
[----:B------:R-:W-:Y:S01]  /*6fe0*/  UISETP.NE.U32.AND UP0, UPT, UR46, URZ, UPT ;  /* 0x000000ff2e00728c */ /* 0x000fe2000bf05070 */
[----:B-1----:R-:W-:Y:S01]  /*6ff0*/  HFMA2 R0, -RZ, RZ, 0, 5.9604644775390625e-08 ;  /* 0x00000001ff007431 */ /* 0x002fe200000001ff */
[----:B------:R-:W1:Y:S01]  /*7000*/  LDCU.64 UR8, c[0x0][0x358] ;  /* 0x00006b00ff0877ac */ /* 0x000e620008000a00 */
[----:B------:R-:W-:Y:S01]  /*7010*/  IMAD.MOV.U32 R158, RZ, RZ, 0x1 ;  /* 0x00000001ff9e7424 */ /* 0x000fe200078e00ff */
[----:B------:R-:W-:Y:S06]  /*7020*/  UISETP.NE.AND.EX UP0, UPT, UR47, URZ, UPT, UP0 ;  /* 0x000000ff2f00728c */ /* 0x000fec000bf05300 */
[----:B------:R-:W-:Y:S05]  /*7030*/  PLOP3.LUT P3, PT, PT, PT, UP0, 0x80, 0x8 ;  /* 0x000000000008781c */ /* 0x000fea0003f6f008 */
[----:B------:R-:W2:Y:S01]  /*7040*/  @UP0 LDCU.64 UR4, c[0x0][0x888] ;  /* 0x00011100ff0407ac */ /* 0x000ea20008000a00 */
[----:B------:R-:W-:Y:S07]  /*7050*/  @UP0 UIMAD UR6, UR36, UR60, URZ ;  /* 0x0000003c240602a4 */ /* 0x000fee000f8e02ff */
[----:B------:R-:W-:Y:S01]  /*7060*/  @!P3 PRMT R158, R0, 0x7610, R158 ;  /* 0x00007610009eb816 */ /* 0x000fe2000000009e */
[----:B--2---:R-:W-:Y:S06]  /*7070*/  @UP0 UIMAD.WIDE UR4, UR6, 0x4, UR4 ;  /* 0x00000004060408a5 */ /* 0x004fec000f8e0204 */
[----:B------:R-:W-:Y:S01]  /*7080*/  IMAD.U32 R2, RZ, RZ, UR4 ;  /* 0x00000004ff027e24 */ /* 0x000fe2000f8e00ff */
[----:B------:R-:W-:Y:S04]  /*7090*/  MOV R3, UR5 ;  /* 0x0000000500037c02 */ /* 0x000fe80008000f00 */
[----:B------:R-:W2:Y:S01]  /*70a0*/  @!UP0 LDCU UR4, c[0x0][0x880] ;  /* 0x00011000ff0487ac */ /* 0x000ea20008000800 */
[----:B-1---5:R3:W5:Y:S02]  /*70b0*/  @P3 LDG.E R73, desc[UR8][R2.64] ;  /* 0x0000000802493981 */ /* 0x022764000c1e1900 */
[----:B--23--:R-:W-:Y:S02]  /*70c0*/  @!P3 IMAD.U32 R73, RZ, RZ, UR4 ;  /* 0x00000004ff49be24 */ /* 0x00cfe4000f8e00ff */
.L_x_131:
[----:B------:R-:W-:Y:S05]  /*70d0*/  @!P4 BRA `(.L_x_132) ;  /* 0x000000000024c947 */ /* 0x000fea0003800000 */
[----:B------:R-:W-:Y:S01]  /*70e0*/  ISETP.NE.U32.AND P3, PT, R138, RZ, PT ;  /* 0x000000ff8a00720c */ /* 0x000fe20003f65070 */
[----:B------:R-:W2:Y:S03]  /*70f0*/  LDCU.64 UR4, c[0x0][0x358] ;  /* 0x00006b00ff0477ac */ /* 0x000ea60008000a00 */
[----:B------:R-:W-:Y:S11]  /*7100*/  ISETP.NE.AND.EX P3, PT, R139, RZ, PT, P3 ;  /* 0x000000ff8b00720c */ /* 0x000ff60003f65330 */
[----:B------:R-:W-:Y:S02]  /*7110*/  @!UPT UIADD3 URZ, UPT, UPT, URZ, URZ, URZ ;  /* 0x000000fffffff290 */ /* 0x000fe4000fffe0ff */
[----:B------:R-:W3:Y:S01]  /*7120*/  @P3 LDC.64 R2, c[0x0][0x8a8] ;  /* 0x00022a00ff023b82 */ /* 0x000ee20000000a00 */
[----:B-1----:R-:W-:Y:S04]  /*7130*/  @P3 IMAD R0, R156, UR36, RZ ;  /* 0x000000249c003c24 */ /* 0x002fe8000f8e02ff */
[----:B---3--:R-:W-:Y:S05]  /*7140*/  @P3 IMAD.WIDE R2, R0, 0x4, R2 ;  /* 0x0000000400023825 */ /* 0x008fea00078e0202 */
[----:B--2--5:R2:W5:Y:S02]  /*7150*/  @P3 LDG.E R70, desc[UR4][R2.64] ;  /* 0x0000000402463981 */ /* 0x024564000c1e1900 */
[----:B--2---:R-:W3:Y:S02]  /*7160*/  @!P3 LDC R70, c[0x0][0x8a0] ;  /* 0x00022800ff46bb82 */ /* 0x004ee40000000800 */
.L_x_132:
[----:B-----5:R-:W-:Y:S01]  /*7170*/  FSETP.NEU.AND P4, PT, R73, RZ, PT ;  /* 0x000000ff4900720b */ /* 0x020fe20003f8d000 */
[----:B------:R-:W-:Y:S01]  /*7180*/  BSSY B1, `(.L_x_133) ;  /* 0x0000047000017945 */ /* 0x000fe20003800000 */
[----:B------:R-:W-:Y:S01]  /*7190*/  SEL R5, RZ, 0xffffffff, P2 ;  /* 0xffffffffff057807 */ /* 0x000fe20001000000 */
[----:B------:R-:W-:Y:S01]  /*71a0*/  IMAD.MOV.U32 R186, RZ, RZ, 0x1 ;  /* 0x00000001ffba7424 */ /* 0x000fe200078e00ff */
[----:B------:R-:W-:Y:S01]  /*71b0*/  LOP3.LUT P3, RZ, R158, 0xff, RZ, 0xc0, !PT ;  /* 0x000000ff9eff7812 */ /* 0x000fe2000786c0ff */
[----:B------:R-:W-:Y:S01]  /*71c0*/  IMAD R71, R68, 0x80, R69 ;  /* 0x0000008044477824 */ /* 0x000fe200078e0245 */
[----:B-1----:R-:W-:Y:S02]  /*71d0*/  @P1 SEL R0, RZ, 0xffffffff, P4 ;  /* 0xffffffffff001807 */ /* 0x002fe40002000000 */
[----:B------:R-:W-:Y:S02]  /*71e0*/  CS2R R154, SRZ ;  /* 0x00000000009a7805 */ /* 0x000fe4000001ff00 */
[----:B------:R-:W-:Y:S02]  /*71f0*/  LEA R3, R166, UR44, 0x3 ;  /* 0x0000002ca6037c11 */ /* 0x000fe4000f8e18ff */
[----:B------:R-:W-:Y:S02]  /*7200*/  CS2R R152, SRZ ;  /* 0x0000000000987805 */ /* 0x000fe4000001ff00 */
[----:B------:R-:W-:Y:S02]  /*7210*/  @P0 SEL R0, R5, R0, !P3 ;  /* 0x0000000005000207 */ /* 0x000fe40005800000 */
[----:B------:R-:W-:Y:S02]  /*7220*/  CS2R R150, SRZ ;  /* 0x0000000000967805 */ /* 0x000fe4000001ff00 */
[----:B------:R-:W-:Y:S02]  /*7230*/  LEA R161, R68, UR44, 0x3 ;  /* 0x0000002c44a17c11 */ /* 0x000fe4000f8e18ff */
[----:B------:R-:W-:Y:S02]  /*7240*/  CS2R R148, SRZ ;  /* 0x0000000000947805 */ /* 0x000fe4000001ff00 */
[----:B------:R-:W-:Y:S02]  /*7250*/  @P1 LOP3.LUT R0, R0, 0x1, RZ, 0xc0, !PT ;  /* 0x0000000100001812 */ /* 0x000fe400078ec0ff */
[----:B------:R-:W-:Y:S02]  /*7260*/  CS2R R146, SRZ ;  /* 0x0000000000927805 */ /* 0x000fe4000001ff00 */
[----:B------:R-:W-:Y:S02]  /*7270*/  SHF.L.U32 R4, R168, 0x1f, RZ ;  /* 0x0000001fa8047819 */ /* 0x000fe400000006ff */
[----:B------:R-:W-:Y:S02]  /*7280*/  CS2R R144, SRZ ;  /* 0x0000000000907805 */ /* 0x000fe4000001ff00 */
[----:B------:R-:W-:Y:S02]  /*7290*/  ISETP.NE.U32.OR P6, PT, R0, 0x1, !P1 ;  /* 0x000000010000780c */ /* 0x000fe40004fc5470 */
[----:B------:R-:W-:Y:S02]  /*72a0*/  CS2R R142, SRZ ;  /* 0x00000000008e7805 */ /* 0x000fe4000001ff00 */
[----:B------:R-:W-:Y:S02]  /*72b0*/  PLOP3.LUT P2, PT, PT, PT, UP1, 0x80, 0x8 ;  /* 0x000000000008781c */ /* 0x000fe40003f4f018 */
[----:B------:R-:W-:Y:S02]  /*72c0*/  CS2R R140, SRZ ;  /* 0x00000000008c7805 */ /* 0x000fe4000001ff00 */
[----:B------:R-:W-:Y:S02]  /*72d0*/  SEL R0, RZ, 0xffffffff, P4 ;  /* 0xffffffffff007807 */ /* 0x000fe40002000000 */
[----:B------:R-:W-:Y:S03]  /*72e0*/  P2R R172, PR, RZ, 0x40 ;  /* 0x00000040ffac7803 */ /* 0x000fe60000000000 */
[----:B------:R-:W-:Y:S04]  /*72f0*/  @P6 SHF.L.U32 R2, R165, 0x1f, RZ ;  /* 0x0000001fa5026819 */ /* 0x000fe800000006ff */
[----:B------:R-:W-:Y:S01]  /*7300*/  @P2 SEL R0, R5, R0, !P3 ;  /* 0x0000000005002207 */ /* 0x000fe20005800000 */
[----:B------:R-:W1:Y:S03]  /*7310*/  @P6 SYNCS.PHASECHK.TRANS64.TRYWAIT P1, [R3+URZ+0x200], R2 ;  /* 0x00020002030065a7 */ /* 0x000e6600080211ff */
[----:B------:R-:W-:Y:S04]  /*7320*/  LOP3.LUT R0, R0, 0x1, RZ, 0xc0, !PT ;  /* 0x0000000100007812 */ /* 0x000fe800078ec0ff */
[----:B------:R-:W-:Y:S04]  /*7330*/  ISETP.NE.U32.AND P5, PT, R0, 0x1, PT ;  /* 0x000000010000780c */ /* 0x000fe80003fa5070 */
[----:B------:R-:W-:Y:S01]  /*7340*/  P2R R187, PR, RZ, 0x20 ;  /* 0x00000020ffbb7803 */ /* 0x000fe20000000000 */
[----:B------:R2:W4:Y:S01]  /*7350*/  SYNCS.PHASECHK.TRANS64.TRYWAIT P0, [R161+URZ+0x250], R4 ;  /* 0x00025004a10075a7 */ /* 0x00052200080011ff */
[----:B-1----:R-:W-:Y:S01]  /*7360*/  @P6 SEL R186, RZ, 0x1, !P1 ;  /* 0x00000001ffba6807 */ /* 0x002fe20004800000 */
[----:B--2---:R-:W-:Y:S06]  /*7370*/  @!P6 BRA `(.L_x_134) ;  /* 0x00000000009ce947 */ /* 0x004fec0003800000 */
[----:B------:R-:W-:Y:S01]  /*7380*/  @P5 IMAD R7, R166, 0x2000, R171 ;  /* 0x00002000a6075824 */ /* 0x000fe200078e02ab */
[----:B------:R-:W1:Y:S01]  /*7390*/  S2R R0, SR_CgaCtaId ;  /* 0x0000000000007919 */ /* 0x000e620000008800 */
[----:B------:R-:W-:Y:S01]  /*73a0*/  ISETP.NE.AND P1, PT, R186, RZ, PT ;  /* 0x000000ffba00720c */ /* 0x000fe20003f25270 */
[----:B------:R-:W-:Y:S01]  /*73b0*/  BSSY B0, `(.L_x_135) ;  /* 0x0000010000007945 */ /* 0x000fe20003800000 */
[--C-:B------:R-:W-:Y:S01]  /*73c0*/  @P5 IMAD R8, R176, -0x10, R7.reuse ;  /* 0xfffffff0b0085824 */ /* 0x100fe200078e0207 */
[----:B------:R-:W-:Y:S01]  /*73d0*/  CS2R R142, SRZ ;  /* 0x00000000008e7805 */ /* 0x000fe2000001ff00 */
[----:B------:R-:W-:Y:S01]  /*73e0*/  @P5 IMAD R6, R170, -0x10, R7 ;  /* 0xfffffff0aa065824 */ /* 0x000fe200078e0207 */
[----:B------:R-:W-:Y:S01]  /*73f0*/  CS2R R140, SRZ ;  /* 0x00000000008c7805 */ /* 0x000fe2000001ff00 */
[----:B------:R-:W-:Y:S01]  /*7400*/  @P5 IMAD R5, R169, 0x10, R8 ;  /* 0x00000010a9055824 */ /* 0x000fe200078e0208 */
[----:B------:R-:W-:Y:S02]  /*7410*/  CS2R R150, SRZ ;  /* 0x0000000000967805 */ /* 0x000fe4000001ff00 */
[----:B------:R-:W-:Y:S02]  /*7420*/  CS2R R148, SRZ ;  /* 0x0000000000947805 */ /* 0x000fe4000001ff00 */
[----:B------:R-:W-:Y:S02]  /*7430*/  CS2R R146, SRZ ;  /* 0x0000000000927805 */ /* 0x000fe4000001ff00 */
[----:B------:R-:W-:Y:S02]  /*7440*/  CS2R R144, SRZ ;  /* 0x0000000000907805 */ /* 0x000fe4000001ff00 */
[----:B------:R-:W-:Y:S02]  /*7450*/  CS2R R154, SRZ ;  /* 0x00000000009a7805 */ /* 0x000fe4000001ff00 */
[----:B------:R-:W-:Y:S01]  /*7460*/  CS2R R152, SRZ ;  /* 0x0000000000987805 */ /* 0x000fe2000001ff00 */
[----:B------:R-:W-:Y:S06]  /*7470*/  @P1 BRA `(.L_x_136) ;  /* 0x00000000000c1947 */ /* 0x000fec0003800000 */
[----:B------:R-:W-:Y:S04]  /*7480*/  SHF.L.U32 R2, R165, 0x1f, RZ ;  /* 0x0000001fa5027819 */ /* 0x000fe800000006ff */
[----:B------:R-:W2:Y:S02]  /*7490*/  SYNCS.PHASECHK.TRANS64.TRYWAIT P1, [R3+URZ+0x200], R2 ;  /* 0x00020002030075a7 */ /* 0x000ea400080211ff */
[----:B--2---:R-:W-:Y:S05]  /*74a0*/  @!P1 BRA `(.L_x_137) ;  /* 0x0000004000109947 */ /* 0x004fea0003800000 */
.L_x_136:
[----:B------:R-:W-:Y:S05]  /*74b0*/  BSYNC B0 ;  /* 0x0000000000007941 */ /* 0x000fea0003800000 */
.L_x_135:
[----:B------:R-:W-:Y:S01]  /*74c0*/  ISETP.NE.AND P1, PT, R187, RZ, PT ;  /* 0x000000ffbb00720c */ /* 0x000fe20003f25270 */
[----:B--2---:R-:W-:Y:S02]  /*74d0*/  VIADD R3, R3, 0x210 ;  /* 0x0000021003037836 */ /* 0x004fe40000000000 */
[----:B------:R-:W-:Y:S03]  /*74e0*/  VIADD R166, R166, 0x1 ;  /* 0x00000001a6a67836 */ /* 0x000fe60000000000 */
[----:B-1----:R-:W-:Y:S07]  /*74f0*/  PRMT R0, R0, 0x654, R3 ;  /* 0x0000065400007816 */ /* 0x002fee0000000003 */
[----:B------:R1:W2:Y:S04]  /*7500*/  @P1 LDS.128 R140, [R7] ;  /* 0x00000000078c1984 */ /* 0x0002a80000000c00 */
[----:B------:R1:W1:Y:S04]  /*7510*/  @P1 LDS.128 R148, [R6+0x20] ;  /* 0x0000200006941984 */ /* 0x0002680000000c00 */
[----:B------:R1:W1:Y:S04]  /*7520*/  @P1 LDS.128 R144, [R8+0x10] ;  /* 0x0000100008901984 */ /* 0x0002680000000c00 */
[----:B------:R1:W1:Y:S01]  /*7530*/  @P1 LDS.128 R152, [R5+0x10] ;  /* 0x0000100005981984 */ /* 0x0002620000000c00 */
[C---:B------:R-:W-:Y:S01]  /*7540*/  ISETP.NE.AND P1, PT, R166.reuse, 0x2, PT ;  /* 0x00000002a600780c */ /* 0x040fe20003f25270 */
[----:B------:R-:W-:Y:S01]  /*7550*/  @!PT LDS RZ, [RZ] ;  /* 0x00000000fffff984 */ /* 0x000fe20000000800 */
[----:B------:R-:W-:Y:S01]  /*7560*/  @!PT LDS RZ, [RZ] ;  /* 0x00000000fffff984 */ /* 0x000fe20000000800 */
[----:B------:R-:W-:Y:S01]  /*7570*/  @!PT LDS RZ, [RZ] ;  /* 0x00000000fffff984 */ /* 0x000fe20000000800 */
[----:B------:R-:W-:Y:S01]  /*7580*/  @!PT LDS RZ, [RZ] ;  /* 0x00000000fffff984 */ /* 0x000fe20000000800 */
[----:B------:R5:W-:Y:S06]  /*7590*/  MEMBAR.ALL.CTA ;  /* 0x0000000000007992 */ /* 0x000bec0000008000 */
[----:B-----5:R-:W5:Y:S01]  /*75a0*/  FENCE.VIEW.ASYNC.S ;  /* 0x00000000000073c6 */ /* 0x020f620000000000 */
[----:B------:R-:W-:Y:S01]  /*75b0*/  SEL R166, R166, RZ, P1 ;  /* 0x000000ffa6a67207 */ /* 0x000fe20000800000 */
[----:B-----5:R5:W-:Y:S02]  /*75c0*/  SYNCS.ARRIVE.TRANS64.RED.A1T0 RZ, [R0+URZ], RZ ;  /* 0x000000ff00ff79a7 */ /* 0x020be400081004ff */
[----:B-----5:R-:W-:Y:S04]  /*75d0*/  SEL R0, RZ, 0x1, P1 ;  /* 0x00000001ff007807 */ /* 0x020fe80000800000 */
[----:B--2---:R-:W-:Y:S02]  /*75e0*/  LOP3.LUT R165, R165, R0, RZ, 0x3c, !PT ;  /* 0x00000000a5a57212 */ /* 0x004fe400078e3cff */
.L_x_134:
[----:B------:R-:W-:Y:S05]  /*75f0*/  BSYNC B1 ;  /* 0x0000000000017941 */ /* 0x000fea0003800000 */
.L_x_133:
[----:B------:R-:W-:Y:S04]  /*7600*/  SHF.R.U32.HI R0, RZ, 0x15, R71 ;  /* 0x00000015ff007819 */ /* 0x000fe80000011647 */
[----:B------:R-:W-:Y:S01]  /*7610*/  LOP3.LUT P1, RZ, R0, 0x3, R159, 0x48, !PT ;  /* 0x0000000300ff7812 */ /* 0x000fe2000782489f */
[----:B------:R-:W-:Y:S01]  /*7620*/  @!UPT UIADD3 URZ, UPT, UPT, URZ, URZ, URZ ;  /* 0x000000fffffff290 */ /* 0x000fe2000fffe0ff */
[----:B----4-:R-:W-:Y:S11]  /*7630*/  @P0 BRA `(.L_x_138) ;  /* 0x0000000000080947 */ /* 0x010ff60003800000 */
[----:B------:R-:W2:Y:S02]  /*7640*/  SYNCS.PHASECHK.TRANS64.TRYWAIT P0, [R161+URZ+0x250], R4 ;  /* 0x00025004a10075a7 */ /* 0x000ea400080011ff */
[----:B--2---:R-:W-:Y:S05]  /*7650*/  @!P0 BRA `(.L_x_139) ;  /* 0x0000003c00b88947 */ /* 0x004fea0003800000 */
.L_x_138:
[----:B------:R-:W-:Y:S04]  /*7660*/  BSSY.RECONVERGENT B6, `(.L_x_140) ;  /* 0x0000012000067945 */ /* 0x000fe80003800200 */
[----:B------:R-:W-:Y:S05]  /*7670*/  @!P1 BRA `(.L_x_141) ;  /* 0x0000000000409947 */ /* 0x000fea0003800000 */
[----:B------:R-:W4:Y:S01]  /*7680*/  LDCU.64 UR8, c[0x4][0x70] ;  /* 0x01000e00ff0877ac */ /* 0x000f220008000a00 */
[----:B------:R-:W-:Y:S01]  /*7690*/  MOV R3, 0x0 ;  /* 0x0000000000037802 */ /* 0x000fe20000000f00 */
[----:B------:R-:W-:Y:S02]  /*76a0*/  HFMA2 R12, -RZ, RZ, 0, 5.9604644775390625e-08 ;  /* 0x00000001ff0c7431 */ /* 0x000fe400000001ff */
[----:B-1----:R-:W-:Y:S02]  /*76b0*/  IMAD.MOV.U32 R8, RZ, RZ, 0x192 ;  /* 0x00000192ff087424 */ /* 0x002fe400078e00ff */
[----:B------:R-:W-:Y:S01]  /*76c0*/  IMAD.MOV.U32 R13, RZ, RZ, RZ ;  /* 0x000000ffff0d7224 */ /* 0x000fe200078e00ff */
[----:B------:R-:W1:Y:S01]  /*76d0*/  LDCU.64 UR6, c[0x4][0x78] ;  /* 0x01000f00ff0677ac */ /* 0x000e620008000a00 */
[----:B------:R-:W3:Y:S01]  /*76e0*/  LDC.64 R2, c[0x4][R3] ;  /* 0x0100000003027b82 */ /* 0x000ee20000000a00 */
[----:B------:R-:W5:Y:S01]  /*76f0*/  LDCU.64 UR4, c[0x4][0x10] ;  /* 0x01000200ff0477ac */ /* 0x000f620008000a00 */
[----:B----4-:R-:W-:Y:S01]  /*7700*/  MOV R5, UR9 ;  /* 0x0000000900057c02 */ /* 0x010fe20008000f00 */
[----:B--2---:R-:W-:Y:S01]  /*7710*/  IMAD.U32 R4, RZ, RZ, UR8 ;  /* 0x00000008ff047e24 */ /* 0x004fe2000f8e00ff */
[----:B-1----:R-:W-:Y:S01]  /*7720*/  MOV R7, UR7 ;  /* 0x0000000700077c02 */ /* 0x002fe20008000f00 */
[----:B------:R-:W-:Y:S01]  /*7730*/  IMAD.U32 R6, RZ, RZ, UR6 ;  /* 0x00000006ff067e24 */ /* 0x000fe2000f8e00ff */
[----:B-----5:R-:W-:Y:S01]  /*7740*/  MOV R11, UR5 ;  /* 0x00000005000b7c02 */ /* 0x020fe20008000f00 */
[----:B------:R-:W-:Y:S02]  /*7750*/  IMAD.U32 R10, RZ, RZ, UR4 ;  /* 0x00000004ff0a7e24 */ /* 0x000fe4000f8e00ff */
[----:B------:R-:W-:Y:S07]  /*7760*/  LEPC R20, `(.L_x_141) ;  /* 0x000000001014794e */ /* 0x000fee0000000000 */
[----:B---3--:R-:W-:Y:S05]  /*7770*/  CALL.ABS.NOINC R2 ;  /* 0x0000000002007343 */ /* 0x008fea0003c00000 */
.L_x_141:
[----:B------:R-:W-:Y:S05]  /*7780*/  BSYNC.RECONVERGENT B6 ;  /* 0x0000000000067941 */ /* 0x000fea0003800200 */
.L_x_140:
[-C--:B------:R-:W-:Y:S01]  /*7790*/  F2FP.F16.E5M2.UNPACK_B R74, R140.reuse ;  /* 0x0000008cff4a723e */ /* 0x080fe200020004ff */
[----:B------:R-:W-:Y:S05]  /*77a0*/  WARPSYNC.ALL ;  /* 0x0000000000007948 */ /* 0x000fea0003800000 */
[----:B------:R-:W-:Y:S01]  /*77b0*/  R2UR UR4, R71 ;  /* 0x00000000470472ca */ /* 0x000fe200000e0000 */
[--C-:B------:R-:W-:Y:S01]  /*77c0*/  HADD2.F32 R72, -RZ, R74.reuse.H0_H0 ;  /* 0x2000004aff487230 */ /* 0x100fe20000004100 */
[----:B------:R-:W-:Y:S01]  /*77d0*/  F2FP.F16.E5M2.UNPACK_B R76, R140.H1 ;  /* 0x0000008cff4c723e */ /* 0x000fe200030004ff */
[----:B------:R-:W-:Y:S01]  /*77e0*/  HADD2.F32 R75, -RZ, R74.H1_H1 ;  /* 0x3000004aff4b7230 */ /* 0x000fe20000004100 */
[-C--:B------:R-:W-:Y:S01]  /*77f0*/  F2FP.F16.E5M2.UNPACK_B R78, R141.reuse ;  /* 0x0000008dff4e723e */ /* 0x080fe200020004ff */
[----:B------:R-:W-:Y:S01]  /*7800*/  BSSY.RECONVERGENT B0, `(.L_x_142) ;  /* 0x000011d000007945 */ /* 0x000fe20003800200 */
[----:B------:R-:W-:Y:S01]  /*7810*/  F2FP.F16.E5M2.UNPACK_B R80, R141.H1 ;  /* 0x0000008dff50723e */ /* 0x000fe200030004ff */
[----:B------:R-:W-:Y:S01]  /*7820*/  HADD2.F32 R74, -RZ, R76.H0_H0 ;  /* 0x2000004cff4a7230 */ /* 0x000fe20000004100 */
[-C--:B------:R-:W-:Y:S01]  /*7830*/  F2FP.F16.E5M2.UNPACK_B R82, R142.reuse ;  /* 0x0000008eff52723e */ /* 0x080fe200020004ff */
[--C-:B------:R-:W-:Y:S01]  /*7840*/  HADD2.F32 R77, -RZ, R78.reuse.H0_H0 ;  /* 0x2000004eff4d7230 */ /* 0x100fe20000004100 */
[----:B------:R-:W-:Y:S01]  /*7850*/  F2FP.F16.E5M2.UNPACK_B R84, R142.H1 ;  /* 0x0000008eff54723e */ /* 0x000fe200030004ff */
[----:B------:R-:W-:Y:S01]  /*7860*/  HADD2.F32 R78, -RZ, R78.H1_H1 ;  /* 0x3000004eff4e7230 */ /* 0x000fe20000004100 */
[-C--:B------:R-:W-:Y:S01]  /*7870*/  F2FP.F16.E5M2.UNPACK_B R86, R143.reuse ;  /* 0x0000008fff56723e */ /* 0x080fe200020004ff */
[----:B-12---:R-:W3:Y:S01]  /*7880*/  LDTM.x64 R4, tmem[UR4] ;  /* 0x00000004000479ee */ /* 0x006ee20008340000 */
[----:B------:R-:W-:Y:S01]  /*7890*/  F2FP.F16.E5M2.UNPACK_B R88, R143.H1 ;  /* 0x0000008fff58723e */ /* 0x000fe200030004ff */
[----:B------:R-:W-:Y:S01]  /*78a0*/  HADD2.F32 R76, -RZ, R76.H1_H1 ;  /* 0x3000004cff4c7230 */ /* 0x000fe20000004100 */
[-C--:B------:R-:W-:Y:S01]  /*78b0*/  F2FP.F16.E5M2.UNPACK_B R90, R144.reuse ;  /* 0x00000090ff5a723e */ /* 0x080fe200020004ff */
[----:B------:R-:W-:Y:S01]  /*78c0*/  HADD2.F32 R79, -RZ, R80.H0_H0 ;  /* 0x20000050ff4f7230 */ /* 0x000fe20000004100 */
[----:B------:R-:W-:Y:S01]  /*78d0*/  F2FP.F16.E5M2.UNPACK_B R92, R144.H1 ;  /* 0x00000090ff5c723e */ /* 0x000fe200030004ff */
[--C-:B------:R-:W-:Y:S01]  /*78e0*/  HADD2.F32 R81, -RZ, R82.reuse.H0_H0 ;  /* 0x20000052ff517230 */ /* 0x100fe20000004100 */
[----:B------:R-:W-:Y:S01]  /*78f0*/  ISETP.NE.AND P6, PT, R172, RZ, PT ;  /* 0x000000ffac00720c */ /* 0x000fe20003fc5270 */
[----:B------:R-:W-:Y:S01]  /*7900*/  HADD2.F32 R82, -RZ, R82.H1_H1 ;  /* 0x30000052ff527230 */ /* 0x000fe20000004100 */
[----:B------:R-:W-:Y:S01]  /*7910*/  SHF.L.U32 R196, R164, 0x4, RZ ;  /* 0x00000004a4c47819 */ /* 0x000fe200000006ff */
[--C-:B------:R-:W-:Y:S01]  /*7920*/  HADD2.F32 R85, -RZ, R86.reuse.H0_H0 ;  /* 0x20000056ff557230 */ /* 0x100fe20000004100 */
[----:B------:R-:W-:Y:S01]  /*7930*/  SHF.L.U32 R200, R163, 0x4, RZ ;  /* 0x00000004a3c87819 */ /* 0x000fe200000006ff */
[----:B------:R-:W-:Y:S01]  /*7940*/  HADD2.F32 R86, -RZ, R86.H1_H1 ;  /* 0x30000056ff567230 */ /* 0x000fe20000004100 */
[C---:B------:R-:W-:Y:S01]  /*7950*/  IADD3 R179, PT, PT, R171.reuse, R196, RZ ;  /* 0x000000c4abb37210 */ /* 0x040fe20007ffe0ff */
[--C-:B------:R-:W-:Y:S01]  /*7960*/  HADD2.F32 R89, -RZ, R90.reuse.H0_H0 ;  /* 0x2000005aff597230 */ /* 0x100fe20000004100 */
[----:B------:R-:W-:Y:S01]  /*7970*/  IADD3 R185, PT, PT, R171, R200, RZ ;  /* 0x000000c8abb97210 */ /* 0x000fe20007ffe0ff */
[----:B------:R-:W-:Y:S01]  /*7980*/  HADD2.F32 R90, -RZ, R90.H1_H1 ;  /* 0x3000005aff5a7230 */ /* 0x000fe20000004100 */
[----:B------:R-:W-:Y:S01]  /*7990*/  SHF.L.U32 R198, R169, 0x4, RZ ;  /* 0x00000004a9c67819 */ /* 0x000fe200000006ff */
[----:B------:R-:W-:Y:S01]  /*79a0*/  HADD2.F32 R80, -RZ, R80.H1_H1 ;  /* 0x30000050ff507230 */ /* 0x000fe20000004100 */
[----:B------:R-:W-:Y:S01]  /*79b0*/  F2FP.F16.E5M2.UNPACK_B R94, R145 ;  /* 0x00000091ff5e723e */ /* 0x000fe200020004ff */
[--C-:B------:R-:W-:Y:S01]  /*79c0*/  HADD2.F32 R83, -RZ, R84.reuse.H0_H0 ;  /* 0x20000054ff537230 */ /* 0x100fe20000004100 */
[----:B------:R-:W-:Y:S01]  /*79d0*/  IADD3 R184, PT, PT, R198, R179, RZ ;  /* 0x000000b3c6b87210 */ /* 0x000fe20007ffe0ff */
[----:B------:R-:W-:Y:S01]  /*79e0*/  HADD2.F32 R84, -RZ, R84.H1_H1 ;  /* 0x30000054ff547230 */ /* 0x000fe20000004100 */
[----:B------:R-:W-:Y:S01]  /*79f0*/  F2FP.F16.E5M2.UNPACK_B R98, R146 ;  /* 0x00000092ff62723e */ /* 0x000fe200020004ff */
[C---:B---3--:R-:W-:Y:S01]  /*7a00*/  FMUL R0, R70.reuse, R4 ;  /* 0x0000000446007220 */ /* 0x048fe20000400000 */
[C---:B------:R-:W-:Y:S01]  /*7a10*/  FMUL R2, R70.reuse, R5 ;  /* 0x0000000546027220 */ /* 0x040fe20000400000 */
[C---:B------:R-:W-:Y:S01]  /*7a20*/  FMUL R4, R70.reuse, R8 ;  /* 0x0000000846047220 */ /* 0x040fe20000400000 */
[C---:B------:R-:W-:Y:S01]  /*7a30*/  FMUL R5, R70.reuse, R9 ;  /* 0x0000000946057220 */ /* 0x040fe20000400000 */
[C---:B------:R-:W-:Y:S01]  /*7a40*/  FFMA R0, R73.reuse, R72, R0 ;  /* 0x0000004849007223 */ /* 0x040fe20000000000 */
[C---:B------:R-:W-:Y:S01]  /*7a50*/  FFMA R2, R73.reuse, R75, R2 ;  /* 0x0000004b49027223 */ /* 0x040fe20000000002 */
[C---:B------:R-:W-:Y:S01]  /*7a60*/  FMUL R8, R70.reuse, R12 ;  /* 0x0000000c46087220 */ /* 0x040fe20000400000 */
[C---:B------:R-:W-:Y:S01]  /*7a70*/  FMUL R9, R70.reuse, R13 ;  /* 0x0000000d46097220 */ /* 0x040fe20000400000 */
[C---:B------:R-:W-:Y:S01]  /*7a80*/  FMUL R12, R70.reuse, R16 ;  /* 0x00000010460c7220 */ /* 0x040fe20000400000 */
[C---:B------:R-:W-:Y:S01]  /*7a90*/  FMUL R13, R70.reuse, R17 ;  /* 0x00000011460d7220 */ /* 0x040fe20000400000 */
[C---:B------:R-:W-:Y:S01]  /*7aa0*/  FMUL R16, R70.reuse, R20 ;  /* 0x0000001446107220 */ /* 0x040fe20000400000 */
[C---:B------:R-:W-:Y:S01]  /*7ab0*/  FMUL R17, R70.reuse, R21 ;  /* 0x0000001546117220 */ /* 0x040fe20000400000 */
[--C-:B------:R-:W-:Y:S02]  /*7ac0*/  HADD2.F32 R93, -RZ, R94.reuse.H0_H0 ;  /* 0x2000005eff5d7230 */ /* 0x100fe40000004100 */
[C---:B------:R-:W-:Y:S01]  /*7ad0*/  FMUL R20, R70.reuse, R24 ;  /* 0x0000001846147220 */ /* 0x040fe20000400000 */
[----:B------:R-:W-:Y:S02]  /*7ae0*/  HADD2.F32 R94, -RZ, R94.H1_H1 ;  /* 0x3000005eff5e7230 */ /* 0x000fe40000004100 */
[C---:B------:R-:W-:Y:S01]  /*7af0*/  FMUL R21, R70.reuse, R25 ;  /* 0x0000001946157220 */ /* 0x040fe20000400000 */
[--C-:B------:R-:W-:Y:S02]  /*7b00*/  HADD2.F32 R97, -RZ, R98.reuse.H0_H0 ;  /* 0x20000062ff617230 */ /* 0x100fe40000004100 */
[C---:B------:R-:W-:Y:S01]  /*7b10*/  FMUL R24, R70.reuse, R28 ;  /* 0x0000001c46187220 */ /* 0x040fe20000400000 */
[----:B------:R-:W-:Y:S02]  /*7b20*/  HADD2.F32 R98, -RZ, R98.H1_H1 ;  /* 0x30000062ff627230 */ /* 0x000fe40000004100 */
[C---:B------:R-:W-:Y:S01]  /*7b30*/  FMUL R25, R70.reuse, R29 ;  /* 0x0000001d46197220 */ /* 0x040fe20000400000 */
[C---:B------:R-:W-:Y:S01]  /*7b40*/  FMUL R28, R70.reuse, R32 ;  /* 0x00000020461c7220 */ /* 0x040fe20000400000 */
[C---:B------:R-:W-:Y:S01]  /*7b50*/  FMUL R29, R70.reuse, R33 ;  /* 0x00000021461d7220 */ /* 0x040fe20000400000 */
[C---:B------:R-:W-:Y:S01]  /*7b60*/  FMUL R32, R70.reuse, R36 ;  /* 0x0000002446207220 */ /* 0x040fe20000400000 */
[----:B------:R-:W-:Y:S01]  /*7b70*/  F2FP.F16.E5M2.UNPACK_B R96, R145.H1 ;  /* 0x00000091ff60723e */ /* 0x000fe200030004ff */
[C---:B------:R-:W-:Y:S01]  /*7b80*/  FMUL R33, R70.reuse, R37 ;  /* 0x0000002546217220 */ /* 0x040fe20000400000 */
[C---:B------:R-:W-:Y:S01]  /*7b90*/  FMUL R36, R70.reuse, R40 ;  /* 0x0000002846247220 */ /* 0x040fe20000400000 */
[----:B------:R-:W-:Y:S01]  /*7ba0*/  F2FP.F16.E5M2.UNPACK_B R100, R146.H1 ;  /* 0x00000092ff64723e */ /* 0x000fe200030004ff */
[C---:B------:R-:W-:Y:S01]  /*7bb0*/  FMUL R37, R70.reuse, R41 ;  /* 0x0000002946257220 */ /* 0x040fe20000400000 */
[C---:B------:R-:W-:Y:S01]  /*7bc0*/  FMUL R40, R70.reuse, R44 ;  /* 0x0000002c46287220 */ /* 0x040fe20000400000 */
[----:B------:R-:W-:Y:S01]  /*7bd0*/  F2FP.F16.E5M2.UNPACK_B R102, R147 ;  /* 0x00000093ff66723e */ /* 0x000fe200020004ff */
[C---:B------:R-:W-:Y:S01]  /*7be0*/  FMUL R41, R70.reuse, R45 ;  /* 0x0000002d46297220 */ /* 0x040fe20000400000 */
[C---:B------:R-:W-:Y:S01]  /*7bf0*/  FMUL R44, R70.reuse, R48 ;  /* 0x00000030462c7220 */ /* 0x040fe20000400000 */
[----:B------:R-:W-:Y:S01]  /*7c00*/  F2FP.F16.E5M2.UNPACK_B R104, R147.H1 ;  /* 0x00000093ff68723e */ /* 0x000fe200030004ff */
[C---:B------:R-:W-:Y:S01]  /*7c10*/  FMUL R45, R70.reuse, R49 ;  /* 0x00000031462d7220 */ /* 0x040fe20000400000 */
[--C-:B------:R-:W-:Y:S02]  /*7c20*/  HADD2.F32 R101, -RZ, R102.reuse.H0_H0 ;  /* 0x20000066ff657230 */ /* 0x100fe40000004100 */
[C---:B------:R-:W-:Y:S01]  /*7c30*/  FMUL R48, R70.reuse, R52 ;  /* 0x0000003446307220 */ /* 0x040fe20000400000 */
[----:B------:R-:W-:Y:S01]  /*7c40*/  F2FP.F16.E5M2.UNPACK_B R106, R148 ;  /* 0x00000094ff6a723e */ /* 0x000fe200020004ff */
[----:B------:R-:W-:Y:S02]  /*7c50*/  HADD2.F32 R102, -RZ, R102.H1_H1 ;  /* 0x30000066ff667230 */ /* 0x000fe40000004100 */
[C---:B------:R-:W-:Y:S01]  /*7c60*/  FMUL R49, R70.reuse, R53 ;  /* 0x0000003546317220 */ /* 0x040fe20000400000 */
[C---:B------:R-:W-:Y:S01]  /*7c70*/  FMUL R52, R70.reuse, R56 ;  /* 0x0000003846347220 */ /* 0x040fe20000400000 */
[----:B------:R-:W-:Y:S01]  /*7c80*/  F2FP.F16.E5M2.UNPACK_B R108, R148.H1 ;  /* 0x00000094ff6c723e */ /* 0x000fe200030004ff */
[--C-:B------:R-:W-:Y:S02]  /*7c90*/  HADD2.F32 R105, -RZ, R106.reuse.H0_H0 ;  /* 0x2000006aff697230 */ /* 0x100fe40000004100 */
[C---:B------:R-:W-:Y:S01]  /*7ca0*/  FMUL R53, R70.reuse, R57 ;  /* 0x0000003946357220 */ /* 0x040fe20000400000 */
[----:B------:R-:W-:Y:S02]  /*7cb0*/  HADD2.F32 R106, -RZ, R106.H1_H1 ;  /* 0x3000006aff6a7230 */ /* 0x000fe40000004100 */
        /* <DEDUP_REMOVED lines=11> */
[C---:B------:R-:W-:Y:S01]  /*7d70*/  FFMA R3, R73.reuse, R74, R3 ;  /* 0x0000004a49037223 */ /* 0x040fe20000000003 */
[----:B------:R-:W-:Y:S01]  /*7d80*/  F2FP.F16.E5M2.UNPACK_B R116, R150.H1 ;  /* 0x00000096ff74723e */ /* 0x000fe200030004ff */
[--C-:B------:R-:W-:Y:S02]  /*7d90*/  HADD2.F32 R113, -RZ, R114.reuse.H0_H0 ;  /* 0x20000072ff717230 */ /* 0x100fe40000004100 */
[C---:B------:R-:W-:Y:S01]  /*7da0*/  FFMA R7, R73.reuse, R76, R7 ;  /* 0x0000004c49077223 */ /* 0x040fe20000000007 */
[C---:B------:R-:W-:Y:S01]  /*7db0*/  FFMA R4, R73.reuse, R77, R4 ;  /* 0x0000004d49047223 */ /* 0x040fe20000000004 */
[----:B------:R-:W-:Y:S01]  /*7dc0*/  F2FP.F16.E5M2.UNPACK_B R118, R151 ;  /* 0x00000097ff76723e */ /* 0x000fe200020004ff */
[----:B------:R-:W-:Y:S01]  /*7dd0*/  FFMA R5, R73, R78, R5 ;  /* 0x0000004e49057223 */ /* 0x000fe20000000005 */
[----:B------:R-:W-:Y:S01]  /*7de0*/  HADD2.F32 R114, -RZ, R114.H1_H1 ;  /* 0x30000072ff727230 */ /* 0x000fe20000004100 */
[----:B------:R-:W-:Y:S01]  /*7df0*/  F2FP.SATFINITE.E5M2.F32.PACK_AB_MERGE_C R173, R7, R3, RZ ;  /* 0x0000000307ad723e */ /* 0x000fe200048060ff */
[C---:B------:R-:W-:Y:S01]  /*7e00*/  FMUL R6, R70.reuse, R10 ;  /* 0x0000000a46067220 */ /* 0x040fe20000400000 */
[--C-:B------:R-:W-:Y:S02]  /*7e10*/  HADD2.F32 R117, -RZ, R118.reuse.H0_H0 ;  /* 0x20000076ff757230 */ /* 0x100fe40000004100 */
[----:B------:R-:W-:Y:S01]  /*7e20*/  FMUL R11, R70, R11 ;  /* 0x0000000b460b7220 */ /* 0x000fe20000400000 */
[----:B------:R-:W-:Y:S01]  /*7e30*/  F2FP.SATFINITE.E5M2.F32.PACK_AB_MERGE_C R172, R2, R0, R173 ;  /* 0x0000000002ac723e */ /* 0x000fe200048060ad */
[C---:B------:R-:W-:Y:S01]  /*7e40*/  FFMA R6, R73.reuse, R79, R6 ;  /* 0x0000004f49067223 */ /* 0x040fe20000000006 */
[----:B------:R-:W-:Y:S02]  /*7e50*/  HADD2.F32 R118, -RZ, R118.H1_H1 ;  /* 0x30000076ff767230 */ /* 0x000fe40000004100 */
[C---:B------:R-:W-:Y:S01]  /*7e60*/  FFMA R11, R73.reuse, R80, R11 ;  /* 0x00000050490b7223 */ /* 0x040fe2000000000b */
[C---:B------:R-:W-:Y:S01]  /*7e70*/  FFMA R8, R73.reuse, R81, R8 ;  /* 0x0000005149087223 */ /* 0x040fe20000000008 */
[----:B------:R-:W-:Y:S01]  /*7e80*/  F2FP.F16.E5M2.UNPACK_B R120, R151.H1 ;  /* 0x00000097ff78723e */ /* 0x000fe200030004ff */
[----:B------:R-:W-:Y:S01]  /*7e90*/  FFMA R9, R73, R82, R9 ;  /* 0x0000005249097223 */ /* 0x000fe20000000009 */
[C---:B------:R-:W-:Y:S01]  /*7ea0*/  FMUL R10, R70.reuse, R14 ;  /* 0x0000000e460a7220 */ /* 0x040fe20000400000 */
[----:B------:R-:W-:Y:S01]  /*7eb0*/  F2FP.F16.E5M2.UNPACK_B R122, R152 ;  /* 0x00000098ff7a723e */ /* 0x000fe200020004ff */
[C---:B------:R-:W-:Y:S01]  /*7ec0*/  FMUL R15, R70.reuse, R15 ;  /* 0x0000000f460f7220 */ /* 0x040fe20000400000 */
[----:B------:R-:W-:Y:S01]  /*7ed0*/  HADD2.F32 R87, -RZ, R88.H0_H0 ;  /* 0x20000058ff577230 */ /* 0x000fe20000004100 */
[----:B------:R-:W-:Y:S01]  /*7ee0*/  F2FP.SATFINITE.E5M2.F32.PACK_AB_MERGE_C R174, R11, R6, RZ ;  /* 0x000000060bae723e */ /* 0x000fe200048060ff */
[C---:B------:R-:W-:Y:S01]  /*7ef0*/  FFMA R10, R73.reuse, R83, R10 ;  /* 0x00000053490a7223 */ /* 0x040fe2000000000a */
[C---:B------:R-:W-:Y:S01]  /*7f00*/  FFMA R15, R73.reuse, R84, R15 ;  /* 0x00000054490f7223 */ /* 0x040fe2000000000f */
[C---:B------:R-:W-:Y:S01]  /*7f10*/  FFMA R12, R73.reuse, R85, R12 ;  /* 0x00000055490c7223 */ /* 0x040fe2000000000c */
[----:B------:R-:W-:Y:S01]  /*7f20*/  F2FP.F16.E5M2.UNPACK_B R124, R152.H1 ;  /* 0x00000098ff7c723e */ /* 0x000fe200030004ff */
[----:B------:R-:W-:Y:S01]  /*7f30*/  FFMA R13, R73, R86, R13 ;  /* 0x00000056490d7223 */ /* 0x000fe2000000000d */
[----:B------:R-:W-:Y:S01]  /*7f40*/  F2FP.SATFINITE.E5M2.F32.PACK_AB_MERGE_C R173, R5, R4, R174 ;  /* 0x0000000405ad723e */ /* 0x000fe200048060ae */
[--C-:B------:R-:W-:Y:S01]  /*7f50*/  HADD2.F32 R121, -RZ, R122.reuse.H0_H0 ;  /* 0x2000007aff797230 */ /* 0x100fe20000004100 */
[----:B------:R-:W-:Y:S01]  /*7f60*/  F2FP.SATFINITE.E5M2.F32.PACK_AB_MERGE_C R174, R15, R10, RZ ;  /* 0x0000000a0fae723e */ /* 0x000fe200048060ff */
[----:B------:R-:W-:Y:S02]  /*7f70*/  HADD2.F32 R122, -RZ, R122.H1_H1 ;  /* 0x3000007aff7a7230 */ /* 0x000fe40000004100 */
[C---:B------:R-:W-:Y:S01]  /*7f80*/  FMUL R14, R70.reuse, R18 ;  /* 0x00000012460e7220 */ /* 0x040fe20000400000 */
[----:B------:R-:W-:Y:S01]  /*7f90*/  HADD2.F32 R88, -RZ, R88.H1_H1 ;  /* 0x30000058ff587230 */ /* 0x000fe20000004100 */
[----:B------:R-:W-:Y:S01]  /*7fa0*/  F2FP.SATFINITE.E5M2.F32.PACK_AB_MERGE_C R174, R9, R8, R174 ;  /* 0x0000000809ae723e */ /* 0x000fe200048060ae */
[C---:B------:R-:W-:Y:S01]  /*7fb0*/  FMUL R19, R70.reuse, R19 ;  /* 0x0000001346137220 */ /* 0x040fe20000400000 */
[--C-:B------:R-:W-:Y:S02]  /*7fc0*/  HADD2.F32 R91, -RZ, R92.reuse.H0_H0 ;  /* 0x2000005cff5b7230 */ /* 0x100fe40000004100 */
[C---:B------:R-:W-:Y:S01]  /*7fd0*/  FFMA R14, R73.reuse, R87, R14 ;  /* 0x00000057490e7223 */ /* 0x040fe2000000000e */
[----:B------:R-:W-:Y:S02]  /*7fe0*/  HADD2.F32 R92, -RZ, R92.H1_H1 ;  /* 0x3000005cff5c7230 */ /* 0x000fe40000004100 */
[C---:B------:R-:W-:Y:S01]  /*7ff0*/  FFMA R19, R73.reuse, R88, R19 ;  /* 0x0000005849137223 */ /* 0x040fe20000000013 */
[C---:B------:R-:W-:Y:S01]  /*8000*/  FFMA R16, R73.reuse, R89, R16 ;  /* 0x0000005949107223 */ /* 0x040fe20000000010 */
        /* <DEDUP_REMOVED lines=17> */
[----:B------:R1:W-:Y:S01]  /*8120*/  STS.128 [R137+UR44+0x4400], R172 ;  /* 0x004400ac89007988 */ /* 0x0003e20008000c2c */
[----:B------:R-:W-:Y:S01]  /*8130*/  F2FP.SATFINITE.E5M2.F32.PACK_AB_MERGE_C R180, R17, R16, R180 ;  /* 0x0000001011b4723e */ /* 0x000fe200048060b4 */
[C---:B------:R-:W-:Y:S01]  /*8140*/  FFMA R22, R73.reuse, R95, R22 ;  /* 0x0000005f49167223 */ /* 0x040fe20000000016 */
[C---:B------:R-:W-:Y:S01]  /*8150*/  FMUL R27, R70.reuse, R27 ;  /* 0x0000001b461b7220 */ /* 0x040fe20000400000 */
[--C-:B------:R-:W-:Y:S02]  /*8160*/  HADD2.F32 R99, -RZ, R100.reuse.H0_H0 ;  /* 0x20000064ff637230 */ /* 0x100fe40000004100 */
[C---:B------:R-:W-:Y:S01]  /*8170*/  FMUL R26, R70.reuse, R30 ;  /* 0x0000001e461a7220 */ /* 0x040fe20000400000 */
[----:B------:R-:W-:Y:S02]  /*8180*/  HADD2.F32 R100, -RZ, R100.H1_H1 ;  /* 0x30000064ff647230 */ /* 0x000fe40000004100 */
[C---:B------:R-:W-:Y:S01]  /*8190*/  FFMA R27, R73.reuse, R96, R27 ;  /* 0x00000060491b7223 */ /* 0x040fe2000000001b */
[C---:B------:R-:W-:Y:S01]  /*81a0*/  FFMA R24, R73.reuse, R97, R24 ;  /* 0x0000006149187223 */ /* 0x040fe20000000018 */
[C---:B------:R-:W-:Y:S01]  /*81b0*/  FFMA R25, R73.reuse, R98, R25 ;  /* 0x0000006249197223 */ /* 0x040fe20000000019 */
[----:B------:R-:W-:Y:S01]  /*81c0*/  F2FP.F16.E5M2.UNPACK_B R130, R154 ;  /* 0x0000009aff82723e */ /* 0x000fe200020004ff */
[----:B------:R-:W-:Y:S01]  /*81d0*/  FFMA R26, R73, R99, R26 ;  /* 0x00000063491a7223 */ /* 0x000fe2000000001a */
[----:B------:R-:W-:Y:S01]  /*81e0*/  F2FP.SATFINITE.E5M2.F32.PACK_AB_MERGE_C R181, R27, R22, RZ ;  /* 0x000000161bb5723e */ /* 0x000fe200048060ff */
[C---:B------:R-:W-:Y:S01]  /*81f0*/  FMUL R31, R70.reuse, R31 ;  /* 0x0000001f461f7220 */ /* 0x040fe20000400000 */
[--C-:B------:R-:W-:Y:S02]  /*8200*/  HADD2.F32 R103, -RZ, R104.reuse.H0_H0 ;  /* 0x20000068ff677230 */ /* 0x100fe40000004100 */
[C---:B------:R-:W-:Y:S01]  /*8210*/  FMUL R30, R70.reuse, R34 ;  /* 0x00000022461e7220 */ /* 0x040fe20000400000 */
[----:B------:R-:W-:Y:S01]  /*8220*/  HADD2.F32 R104, -RZ, R104.H1_H1 ;  /* 0x30000068ff687230 */ /* 0x000fe20000004100 */
[----:B------:R-:W-:Y:S01]  /*8230*/  F2FP.SATFINITE.E5M2.F32.PACK_AB_MERGE_C R181, R21, R20, R181 ;  /* 0x0000001415b5723e */ /* 0x000fe200048060b5 */
[C---:B------:R-:W-:Y:S01]  /*8240*/  FFMA R31, R73.reuse, R100, R31 ;  /* 0x00000064491f7223 */ /* 0x040fe2000000001f */
[C---:B------:R-:W-:Y:S01]  /*8250*/  FFMA R28, R73.reuse, R101, R28 ;  /* 0x00000065491c7223 */ /* 0x040fe2000000001c */
[C---:B------:R-:W-:Y:S01]  /*8260*/  FFMA R29, R73.reuse, R102, R29 ;  /* 0x00000066491d7223 */ /* 0x040fe2000000001d */
[----:B------:R-:W-:Y:S01]  /*8270*/  F2FP.F16.E5M2.UNPACK_B R132, R154.H1 ;  /* 0x0000009aff84723e */ /* 0x000fe200030004ff */
[----:B------:R-:W-:Y:S01]  /*8280*/  FFMA R30, R73, R103, R30 ;  /* 0x00000067491e7223 */ /* 0x000fe2000000001e */
[----:B------:R-:W-:Y:S01]  /*8290*/  F2FP.SATFINITE.E5M2.F32.PACK_AB_MERGE_C R182, R31, R26, RZ ;  /* 0x0000001a1fb6723e */ /* 0x000fe200048060ff */
[----:B------:R-:W-:Y:S02]  /*82a0*/  HADD2.F32 R129, -RZ, R130.H0_H0 ;  /* 0x20000082ff817230 */ /* 0x000fe40000004100 */
[C---:B------:R-:W-:Y:S01]  /*82b0*/  FMUL R35, R70.reuse, R35 ;  /* 0x0000002346237220 */ /* 0x040fe20000400000 */
[----:B------:R-:W-:Y:S01]  /*82c0*/  HADD2.F32 R107, -RZ, R108.H0_H0 ;  /* 0x2000006cff6b7230 */ /* 0x000fe20000004100 */
[----:B------:R-:W-:Y:S01]  /*82d0*/  F2FP.SATFINITE.E5M2.F32.PACK_AB_MERGE_C R182, R25, R24, R182 ;  /* 0x0000001819b6723e */ /* 0x000fe200048060b6 */
[----:B------:R-:W-:Y:S02]  /*82e0*/  HADD2.F32 R130, -RZ, R130.H1_H1 ;  /* 0x30000082ff827230 */ /* 0x000fe40000004100 */
[C---:B------:R-:W-:Y:S01]  /*82f0*/  FFMA R35, R73.reuse, R104, R35 ;  /* 0x0000006849237223 */ /* 0x040fe20000000023 */
[C---:B------:R-:W-:Y:S01]  /*8300*/  FFMA R32, R73.reuse, R105, R32 ;  /* 0x0000006949207223 */ /* 0x040fe20000000020 */
[----:B------:R-:W-:Y:S01]  /*8310*/  FFMA R33, R73, R106, R33 ;  /* 0x0000006a49217223 */ /* 0x000fe20000000021 */
[----:B------:R-:W-:Y:S02]  /*8320*/  HADD2.F32 R108, -RZ, R108.H1_H1 ;  /* 0x3000006cff6c7230 */ /* 0x000fe40000004100 */
        /* <DEDUP_REMOVED lines=16> */
[----:B------:R1:W-:Y:S01]  /*8430*/  STS.128 [R179+0x4010], R180 ;  /* 0x004010b4b3007388 */ /* 0x0003e20000000c00 */
[----:B------:R-:W-:Y:S01]  /*8440*/  F2FP.SATFINITE.E5M2.F32.PACK_AB_MERGE_C R188, R33, R32, R188 ;  /* 0x0000002021bc723e */ /* 0x000fe200048060bc */
[C---:B------:R-:W-:Y:S01]  /*8450*/  FFMA R38, R73.reuse, R111, R38 ;  /* 0x0000006f49267223 */ /* 0x040fe20000000026 */
[C---:B------:R-:W-:Y:S01]  /*8460*/  FMUL R43, R70.reuse, R43 ;  /* 0x0000002b462b7220 */ /* 0x040fe20000400000 */
[--C-:B------:R-:W-:Y:S02]  /*8470*/  HADD2.F32 R115, -RZ, R116.reuse.H0_H0 ;  /* 0x20000074ff737230 */ /* 0x100fe40000004100 */
[----:B------:R-:W-:Y:S01]  /*8480*/  FMUL R42, R70, R46 ;  /* 0x0000002e462a7220 */ /* 0x000fe20000400000 */
[----:B------:R-:W-:Y:S02]  /*8490*/  HADD2.F32 R116, -RZ, R116.H1_H1 ;  /* 0x30000074ff747230 */ /* 0x000fe40000004100 */
[C---:B------:R-:W-:Y:S01]  /*84a0*/  FFMA R43, R73.reuse, R112, R43 ;  /* 0x00000070492b7223 */ /* 0x040fe2000000002b */
[C---:B------:R-:W-:Y:S01]  /*84b0*/  FFMA R40, R73.reuse, R113, R40 ;  /* 0x0000007149287223 */ /* 0x040fe20000000028 */
[C---:B------:R-:W-:Y:S01]  /*84c0*/  FFMA R41, R73.reuse, R114, R41 ;  /* 0x0000007249297223 */ /* 0x040fe20000000029 */
[----:B------:R-:W-:Y:S01]  /*84d0*/  ISETP.NE.AND P0, PT, R178, RZ, PT ;  /* 0x000000ffb200720c */ /* 0x000fe20003f05270 */
        /* <DEDUP_REMOVED lines=10> */
[C---:B------:R-:W-:Y:S01]  /*8580*/  FMUL R51, R70.reuse, R51 ;  /* 0x0000003346337220 */ /* 0x040fe20000400000 */
[--C-:B------:R-:W-:Y:S02]  /*8590*/  HADD2.F32 R123, -RZ, R124.reuse.H0_H0 ;  /* 0x2000007cff7b7230 */ /* 0x100fe40000004100 */
[C---:B------:R-:W-:Y:S01]  /*85a0*/  FFMA R46, R73.reuse, R119, R46 ;  /* 0x00000077492e7223 */ /* 0x040fe2000000002e */
[----:B------:R-:W-:Y:S02]  /*85b0*/  HADD2.F32 R124, -RZ, R124.H1_H1 ;  /* 0x3000007cff7c7230 */ /* 0x000fe40000004100 */
[C---:B------:R-:W-:Y:S01]  /*85c0*/  FMUL R50, R70.reuse, R54 ;  /* 0x0000003646327220 */ /* 0x040fe20000400000 */
[C---:B------:R-:W-:Y:S01]  /*85d0*/  FFMA R51, R73.reuse, R120, R51 ;  /* 0x0000007849337223 */ /* 0x040fe20000000033 */
[C---:B------:R-:W-:Y:S01]  /*85e0*/  FMUL R55, R70.reuse, R55 ;  /* 0x0000003746377220 */ /* 0x040fe20000400000 */
[C---:B------:R-:W-:Y:S01]  /*85f0*/  FFMA R48, R73.reuse, R121, R48 ;  /* 0x0000007949307223 */ /* 0x040fe20000000030 */
[C---:B------:R-:W-:Y:S01]  /*8600*/  FFMA R49, R73.reuse, R122, R49 ;  /* 0x0000007a49317223 */ /* 0x040fe20000000031 */
        /* <DEDUP_REMOVED lines=20> */
[----:B------:R-:W-:Y:S01]  /*8750*/  FFMA R63, R73, R132, R63 ;  /* 0x00000084493f7223 */ /* 0x000fe2000000003f */
[----:B------:R-:W-:Y:S01]  /*8760*/  FMUL R67, R70, R67 ;  /* 0x0000004346437220 */ /* 0x000fe20000400000 */
[----:B------:R-:W-:Y:S01]  /*8770*/  F2FP.SATFINITE.E5M2.F32.PACK_AB_MERGE_C R190, R47, R42, RZ ;  /* 0x0000002a2fbe723e */ /* 0x000fe200048060ff */
[----:B------:R-:W-:Y:S01]  /*8780*/  FFMA R60, R73, R133, R60 ;  /* 0x00000085493c7223 */ /* 0x000fe2000000003c */
[----:B------:R-:W-:Y:S01]  /*8790*/  F2FP.SATFINITE.E5M2.F32.PACK_AB_MERGE_C R191, R51, R46, RZ ;  /* 0x0000002e33bf723e */ /* 0x000fe200048060ff */
[C---:B------:R-:W-:Y:S01]  /*87a0*/  FFMA R61, R73.reuse, R134, R61 ;  /* 0x00000086493d7223 */ /* 0x040fe2000000003d */
[C---:B------:R-:W-:Y:S01]  /*87b0*/  FFMA R62, R73.reuse, R135, R62 ;  /* 0x00000087493e7223 */ /* 0x040fe2000000003e */
[----:B------:R-:W-:Y:S01]  /*87c0*/  FFMA R67, R73, R136, R67 ;  /* 0x0000008849437223 */ /* 0x000fe20000000043 */
[----:B------:R-:W-:Y:S02]  /*87d0*/  F2FP.SATFINITE.E5M2.F32.PACK_AB_MERGE_C R190, R41, R40, R190 ;  /* 0x0000002829be723e */ /* 0x000fe400048060be */
[----:B------:R-:W-:Y:S02]  /*87e0*/  F2FP.SATFINITE.E5M2.F32.PACK_AB_MERGE_C R191, R45, R44, R191 ;  /* 0x0000002c2dbf723e */ /* 0x000fe400048060bf */
[----:B------:R-:W-:Y:S02]  /*87f0*/  F2FP.SATFINITE.E5M2.F32.PACK_AB_MERGE_C R192, R55, R50, RZ ;  /* 0x0000003237c0723e */ /* 0x000fe400048060ff */
[----:B------:R-:W-:Y:S01]  /*8800*/  F2FP.SATFINITE.E5M2.F32.PACK_AB_MERGE_C R193, R59, R54, RZ ;  /* 0x000000363bc1723e */ /* 0x000fe200048060ff */
[----:B------:R1:W-:Y:S01]  /*8810*/  STS.128 [R185+0x4020], R188 ;  /* 0x004020bcb9007388 */ /* 0x0003e20000000c00 */
[----:B------:R-:W-:Y:S02]  /*8820*/  F2FP.SATFINITE.E5M2.F32.PACK_AB_MERGE_C R194, R63, R58, RZ ;  /* 0x0000003a3fc2723e */ /* 0x000fe400048060ff */
[----:B------:R-:W-:Y:S02]  /*8830*/  F2FP.SATFINITE.E5M2.F32.PACK_AB_MERGE_C R195, R67, R62, RZ ;  /* 0x0000003e43c3723e */ /* 0x000fe400048060ff */
[----:B------:R-:W-:Y:S02]  /*8840*/  F2FP.SATFINITE.E5M2.F32.PACK_AB_MERGE_C R192, R49, R48, R192 ;  /* 0x0000003031c0723e */ /* 0x000fe400048060c0 */
[----:B------:R-:W-:Y:S02]  /*8850*/  F2FP.SATFINITE.E5M2.F32.PACK_AB_MERGE_C R193, R53, R52, R193 ;  /* 0x0000003435c1723e */ /* 0x000fe400048060c1 */
[----:B------:R-:W-:Y:S02]  /*8860*/  F2FP.SATFINITE.E5M2.F32.PACK_AB_MERGE_C R194, R57, R56, R194 ;  /* 0x0000003839c2723e */ /* 0x000fe400048060c2 */
[----:B------:R-:W-:Y:S02]  /*8870*/  F2FP.SATFINITE.E5M2.F32.PACK_AB_MERGE_C R195, R61, R60, R195 ;  /* 0x0000003c3dc3723e */ /* 0x000fe400048060c3 */
[----:B------:R-:W-:Y:S02]  /*8880*/  LEA R197, R166, UR44, 0x3 ;  /* 0x0000002ca6c57c11 */ /* 0x000fe4000f8e18ff */
[----:B------:R-:W-:Y:S01]  /*8890*/  @P6 SHF.L.U32 R202, R165, 0x1f, RZ ;  /* 0x0000001fa5ca6819 */ /* 0x000fe200000006ff */
[----:B------:R1:W-:Y:S01]  /*88a0*/  STS.128 [R184+0x4010], R192 ;  /* 0x004010c0b8007388 */ /* 0x0003e20000000c00 */
[----:B------:R-:W-:Y:S01]  /*88b0*/  @!PT LDS RZ, [RZ] ;  /* 0x00000000fffff984 */ /* 0x000fe20000000800 */
[----:B------:R-:W-:Y:S01]  /*88c0*/  @!PT LDS RZ, [RZ] ;  /* 0x00000000fffff984 */ /* 0x000fe20000000800 */
[----:B------:R-:W-:Y:S01]  /*88d0*/  @!PT LDS RZ, [RZ] ;  /* 0x00000000fffff984 */ /* 0x000fe20000000800 */
[----:B------:R-:W-:Y:S01]  /*88e0*/  @!PT LDS RZ, [RZ] ;  /* 0x00000000fffff984 */ /* 0x000fe20000000800 */
[----:B------:R2:W-:Y:S07]  /*88f0*/  MEMBAR.ALL.CTA ;  /* 0x0000000000007992 */ /* 0x0005ee0000008000 */
[----:B--2---:R-:W2:Y:S02]  /*8900*/  FENCE.VIEW.ASYNC.S ;  /* 0x00000000000073c6 */ /* 0x004ea40000000000 */
[----:B--2---:R-:W-:Y:S06]  /*8910*/  BAR.SYNC.DEFER_BLOCKING 0x1, 0x80 ;  /* 0x0042000000007b1d */ /* 0x004fec0000010000 */
[----:B------:R-:W-:Y:S05]  /*8920*/  @P0 BRA `(.L_x_143) ;  /* 0x0000000000280947 */ /* 0x000fea0003800000 */
[----:B------:R-:W2:Y:S01]  /*8930*/  LDCU.64 UR6, c[0x0][0x348] ;  /* 0x00006900ff0677ac */ /* 0x000ea20008000a00 */
[----:B------:R-:W-:Y:S01]  /*8940*/  UIADD3 UR4, UPT, UPT, UR44, 0x4400, URZ ;  /* 0x000044002c047890 */ /* 0x000fe2000fffe0ff */
[----:B------:R-:W-:Y:S05]  /*8950*/  UMOV UR51, UR36 ;  /* 0x0000002400337c82 */ /* 0x000fea0008000000 */
[----:B------:R-:W-:Y:S04]  /*8960*/  MOV R177, UR4 ;  /* 0x0000000400b17c02 */ /* 0x000fe80008000f00 */
[----:B------:R-:W-:Y:S01]  /*8970*/  R2UR UR48, R177 ;  /* 0x00000000b13072ca */ /* 0x000fe200000e0000 */
[----:B--2---:R-:W-:Y:S04]  /*8980*/  UIADD3 UR4, UP0, UPT, UR6, 0x680, URZ ;  /* 0x0000068006047890 */ /* 0x004fe8000ff1e0ff */
[----:B------:R-:W-:Y:S09]  /*8990*/  UIADD3.X UR5, UPT, UPT, URZ, UR7, URZ, UP0, !UPT ;  /* 0x00000007ff057290 */ /* 0x000ff200087fe4ff */
[----:B------:R2:W-:Y:S01]  /*89a0*/  UTMASTG.3D [UR48], [UR4] ;  /* 0x00000030040073b5 */ /* 0x0005e20008010000 */
[----:B------:R0:W-:Y:S01]  /*89b0*/  UTMACMDFLUSH ;  /* 0x00000000000079b7 */ /* 0x0001e20000000000 */
[----:B--2---:R-:W-:Y:S04]  /*89c0*/  DEPBAR.LE SB0, 0x1 ;  /* 0x000080400000791a */ /* 0x004fe80000000000 */
.L_x_143:
[----:B------:R-:W-:Y:S05]  /*89d0*/  BSYNC.RECONVERGENT B0 ;  /* 0x0000000000007941 */ /* 0x000fea0003800200 */
.L_x_142:
[----:B------:R-:W-:Y:S06]  /*89e0*/  BAR.SYNC.DEFER_BLOCKING 0x1, 0x80 ;  /* 0x0042000000007b1d */ /* 0x000fec0000010000 */
[----:B------:R-:W2:Y:S01]  /*89f0*/  @P6 SYNCS.PHASECHK.TRANS64.TRYWAIT P0, [R197+URZ+0x200], R202 ;  /* 0x000200cac50065a7 */ /* 0x000ea200080011ff */
[----:B------:R-:W-:Y:S01]  /*8a00*/  BSSY B1, `(.L_x_144) ;  /* 0x0000023000017945 */ /* 0x000fe20003800000 */
[----:B--2---:R-:W-:Y:S03]  /*8a10*/  @P6 SEL R186, RZ, 0x1, !P0 ;  /* 0x00000001ffba6807 */ /* 0x004fe60004000000 */
[----:B------:R-:W-:Y:S05]  /*8a20*/  @!P6 BRA `(.L_x_145) ;  /* 0x000000000080e947 */ /* 0x000fea0003800000 */
[----:B------:R-:W-:Y:S01]  /*8a30*/  ISETP.NE.AND P1, PT, R187, RZ, PT ;  /* 0x000000ffbb00720c */ /* 0x000fe20003f25270 */
[----:B------:R-:W2:Y:S01]  /*8a40*/  S2R R0, SR_CgaCtaId ;  /* 0x0000000000007919 */ /* 0x000ea20000008800 */
[----:B------:R-:W-:Y:S01]  /*8a50*/  ISETP.NE.AND P0, PT, R186, RZ, PT ;  /* 0x000000ffba00720c */ /* 0x000fe20003f05270 */
[----:B------:R-:W-:Y:S10]  /*8a60*/  BSSY B0, `(.L_x_146) ;  /* 0x0000009000007945 */ /* 0x000ff40003800000 */
[----:B------:R-:W-:Y:S04]  /*8a70*/  @P1 IMAD R3, R166, 0x2000, R171 ;  /* 0x00002000a6031824 */ /* 0x000fe800078e02ab */
[C---:B------:R-:W-:Y:S01]  /*8a80*/  @P1 IMAD.IADD R5, R3.reuse, 0x1, R196 ;  /* 0x0000000103051824 */ /* 0x040fe200078e02c4 */
[----:B------:R-:W-:Y:S03]  /*8a90*/  @P1 IADD3 R200, PT, PT, R3, R200, RZ ;  /* 0x000000c803c81210 */ /* 0x000fe60007ffe0ff */
[----:B------:R-:W-:Y:S01]  /*8aa0*/  @P1 IMAD.IADD R198, R198, 0x1, R5 ;  /* 0x00000001c6c61824 */ /* 0x000fe200078e0205 */
[----:B------:R-:W-:Y:S06]  /*8ab0*/  @P0 BRA `(.L_x_147) ;  /* 0x00000000000c0947 */ /* 0x000fec0003800000 */
[----:B------:R-:W-:Y:S04]  /*8ac0*/  SHF.L.U32 R2, R165, 0x1f, RZ ;  /* 0x0000001fa5027819 */ /* 0x000fe800000006ff */
[----:B------:R-:W3:Y:S02]  /*8ad0*/  SYNCS.PHASECHK.TRANS64.TRYWAIT P0, [R197+URZ+0x200], R2 ;  /* 0x00020002c50075a7 */ /* 0x000ee400080011ff */
[----:B---3--:R-:W-:Y:S05]  /*8ae0*/  @!P0 BRA `(.L_x_148) ;  /* 0x0000002800a88947 */ /* 0x008fea0003800000 */
.L_x_147:
[----:B------:R-:W-:Y:S05]  /*8af0*/  BSYNC B0 ;  /* 0x0000000000007941 */ /* 0x000fea0003800000 */
.L_x_146:
[----:B------:R-:W-:Y:S01]  /*8b00*/  ISETP.NE.AND P0, PT, R187, RZ, PT ;  /* 0x000000ffbb00720c */ /* 0x000fe20003f05270 */
[----:B---3--:R-:W-:Y:S02]  /*8b10*/  VIADD R197, R197, 0x210 ;  /* 0x00000210c5c57836 */ /* 0x008fe40000000000 */
[----:B------:R-:W-:Y:S03]  /*8b20*/  VIADD R166, R166, 0x1 ;  /* 0x00000001a6a67836 */ /* 0x000fe60000000000 */
[----:B--2---:R-:W-:Y:S07]  /*8b30*/  PRMT R0, R0, 0x654, R197 ;  /* 0x0000065400007816 */ /* 0x004fee00000000c5 */
[----:B------:R2:W3:Y:S04]  /*8b40*/  @P0 LDS.128 R140, [R3] ;  /* 0x00000000038c0984 */ /* 0x0004e80000000c00 */
[----:B------:R2:W4:Y:S04]  /*8b50*/  @P0 LDS.128 R144, [R5+0x10] ;  /* 0x0000100005900984 */ /* 0x0005280000000c00 */
        /* <DEDUP_REMOVED lines=12> */
[----:B--234-:R-:W-:Y:S02]  /*8c20*/  LOP3.LUT R165, R165, R0, RZ, 0x3c, !PT ;  /* 0x00000000a5a57212 */ /* 0x01cfe400078e3cff */
.L_x_145:
[----:B------:R-:W-:Y:S05]  /*8c30*/  BSYNC B1 ;  /* 0x0000000000017941 */ /* 0x000fea0003800000 */
.L_x_144:
[----:B------:R-:W-:Y:S05]  /*8c40*/  VIADD R0, R71, 0x40 ;  /* 0x0000004047007836 */ /* 0x000fea0000000000 */
[----:B------:R-:W-:Y:S04]  /*8c50*/  SHF.R.U32.HI R0, RZ, 0x15, R0 ;  /* 0x00000015ff007819 */ /* 0x000fe80000011600 */
[----:B------:R-:W-:Y:S11]  /*8c60*/  LOP3.LUT P0, RZ, R0, 0x3, R159, 0x48, !PT ;  /* 0x0000000300ff7812 */ /* 0x000ff6000780489f */
[----:B------:R-:W-:Y:S02]  /*8c70*/  @!UPT UIADD3 URZ, UPT, UPT, URZ, URZ, URZ ;  /* 0x000000fffffff290 */ /* 0x000fe4000fffe0ff */
        /* <DEDUP_REMOVED lines=8> */
[----:B------:R-:W5:Y:S01]  /*8d00*/  LDCU.64 UR4, c[0x4][0x10] ;  /* 0x01000200ff0477ac */ /* 0x000f620008000a00 */
[----:B--2---:R-:W-:Y:S01]  /*8d10*/  MOV R5, UR9 ;  /* 0x0000000900057c02 */ /* 0x004fe20008000f00 */
[----:B------:R-:W-:Y:S01]  /*8d20*/  IMAD.U32 R4, RZ, RZ, UR8 ;  /* 0x00000008ff047e24 */ /* 0x000fe2000f8e00ff */
[----:B---3--:R-:W-:Y:S01]  /*8d30*/  MOV R7, UR7 ;  /* 0x0000000700077c02 */ /* 0x008fe20008000f00 */
[----:B------:R-:W-:Y:S01]  /*8d40*/  IMAD.U32 R6, RZ, RZ, UR6 ;  /* 0x00000006ff067e24 */ /* 0x000fe2000f8e00ff */
[----:B-----5:R-:W-:Y:S01]  /*8d50*/  MOV R11, UR5 ;  /* 0x00000005000b7c02 */ /* 0x020fe20008000f00 */
[----:B------:R-:W-:Y:S02]  /*8d60*/  IMAD.U32 R10, RZ, RZ, UR4 ;  /* 0x00000004ff0a7e24 */ /* 0x000fe4000f8e00ff */
[----:B------:R-:W-:Y:S07]  /*8d70*/  LEPC R20, `(.L_x_149) ;  /* 0x000000001014794e */ /* 0x000fee0000000000 */
[----:B-1--4-:R-:W-:Y:S05]  /*8d80*/  CALL.ABS.NOINC R2 ;  /* 0x0000000002007343 */ /* 0x012fea0003c00000 */
.L_x_149:
[----:B------:R-:W-:Y:S01]  /*8d90*/  ISETP.NE.AND P0, PT, R178, RZ, PT ;  /* 0x000000ffb200720c */ /* 0x000fe20003f05270 */
[----:B------:R-:W-:Y:S05]  /*8da0*/  WARPSYNC.ALL ;  /* 0x0000000000007948 */ /* 0x000fea0003800000 */
[----:B------:R-:W-:Y:S01]  /*8db0*/  R2UR UR4, R71 ;  /* 0x00000000470472ca */ /* 0x000fe200000e0000 */
[----:B------:R-:W-:Y:S01]  /*8dc0*/  BSSY.RECONVERGENT B0, `(.L_x_150) ;  /* 0x000011d000007945 */ /* 0x000fe20003800200 */
[----:B------:R-:W-:Y:S02]  /*8dd0*/  F2FP.F16.E5M2.UNPACK_B R11, R141 ;  /* 0x0000008dff0b723e */ /* 0x000fe400020004ff */
[----:B------:R-:W-:Y:S02]  /*8de0*/  F2FP.F16.E5M2.UNPACK_B R10, R142 ;  /* 0x0000008eff0a723e */ /* 0x000fe400020004ff */
[----:B------:R-:W-:Y:S01]  /*8df0*/  F2FP.F16.E5M2.UNPACK_B R9, R143 ;  /* 0x0000008fff09723e */ /* 0x000fe200020004ff */
[--C-:B------:R-:W-:Y:S01]  /*8e00*/  HADD2.F32 R74, -RZ, R11.reuse.H0_H0 ;  /* 0x2000000bff4a7230 */ /* 0x100fe20000004100 */
[----:B------:R-:W-:Y:S01]  /*8e10*/  F2FP.F16.E5M2.UNPACK_B R8, R144 ;  /* 0x00000090ff08723e */ /* 0x000fe200020004ff */
[----:B------:R-:W-:Y:S01]  /*8e20*/  HADD2.F32 R76, -RZ, R11.H1_H1 ;  /* 0x3000000bff4c7230 */ /* 0x000fe20000004100 */
[----:B------:R-:W-:Y:S01]  /*8e30*/  F2FP.F16.E5M2.UNPACK_B R7, R145 ;  /* 0x00000091ff07723e */ /* 0x000fe200020004ff */
[--C-:B------:R-:W-:Y:S01]  /*8e40*/  HADD2.F32 R77, -RZ, R10.reuse.H0_H0 ;  /* 0x2000000aff4d7230 */ /* 0x100fe20000004100 */
[----:B------:R-:W-:Y:S01]  /*8e50*/  F2FP.F16.E5M2.UNPACK_B R6, R146 ;  /* 0x00000092ff06723e */ /* 0x000fe200020004ff */
[----:B------:R-:W-:Y:S01]  /*8e60*/  HADD2.F32 R80, -RZ, R10.H1_H1 ;  /* 0x3000000aff507230 */ /* 0x000fe20000004100 */
[----:B------:R-:W-:Y:S01]  /*8e70*/  F2FP.F16.E5M2.UNPACK_B R5, R147 ;  /* 0x00000093ff05723e */ /* 0x000fe200020004ff */
[--C-:B------:R-:W-:Y:S01]  /*8e80*/  HADD2.F32 R81, -RZ, R9.reuse.H0_H0 ;  /* 0x20000009ff517230 */ /* 0x100fe20000004100 */
[----:B-1----:R-:W-:Y:S01]  /*8e90*/  F2FP.F16.E5M2.UNPACK_B R4, R148 ;  /* 0x00000094ff04723e */ /* 0x002fe200020004ff */
[----:B------:R-:W-:Y:S01]  /*8ea0*/  HADD2.F32 R83, -RZ, R9.H1_H1 ;  /* 0x30000009ff537230 */ /* 0x000fe20000004100 */
[-C--:B------:R-:W-:Y:S01]  /*8eb0*/  F2FP.F16.E5M2.UNPACK_B R2, R140.reuse ;  /* 0x0000008cff02723e */ /* 0x080fe200020004ff */
[--C-:B------:R-:W-:Y:S01]  /*8ec0*/  HADD2.F32 R86, -RZ, R8.reuse.H0_H0 ;  /* 0x20000008ff567230 */ /* 0x100fe20000004100 */
[----:B------:R-:W-:Y:S01]  /*8ed0*/  F2FP.F16.E5M2.UNPACK_B R140, R140.H1 ;  /* 0x0000008cff8c723e */ /* 0x000fe200030004ff */
[----:B------:R-:W-:Y:S01]  /*8ee0*/  HADD2.F32 R87, -RZ, R8.H1_H1 ;  /* 0x30000008ff577230 */ /* 0x000fe20000004100 */
[----:B------:R-:W-:Y:S01]  /*8ef0*/  F2FP.F16.E5M2.UNPACK_B R141, R141.H1 ;  /* 0x0000008dff8d723e */ /* 0x000fe200030004ff */
[--C-:B------:R-:W-:Y:S01]  /*8f00*/  HADD2.F32 R90, -RZ, R7.reuse.H0_H0 ;  /* 0x20000007ff5a7230 */ /* 0x100fe20000004100 */
[----:B------:R-:W-:Y:S01]  /*8f10*/  F2FP.F16.E5M2.UNPACK_B R142, R142.H1 ;  /* 0x0000008eff8e723e */ /* 0x000fe200030004ff */
[----:B------:R-:W-:Y:S01]  /*8f20*/  HADD2.F32 R91, -RZ, R7.H1_H1 ;  /* 0x30000007ff5b7230 */ /* 0x000fe20000004100 */
[----:B------:R-:W-:Y:S01]  /*8f30*/  F2FP.F16.E5M2.UNPACK_B R143, R143.H1 ;  /* 0x0000008fff8f723e */ /* 0x000fe200030004ff */
[--C-:B------:R-:W-:Y:S01]  /*8f40*/  HADD2.F32 R94, -RZ, R6.reuse.H0_H0 ;  /* 0x20000006ff5e7230 */ /* 0x100fe20000004100 */
[----:B------:R-:W-:Y:S01]  /*8f50*/  IADD3 R161, PT, PT, R161, 0x270, RZ ;  /* 0x00000270a1a17810 */ /* 0x000fe20007ffe0ff */
[----:B------:R-:W-:Y:S01]  /*8f60*/  HADD2.F32 R95, -RZ, R6.H1_H1 ;  /* 0x30000006ff5f7230 */ /* 0x000fe20000004100 */
[----:B------:R-:W-:Y:S01]  /*8f70*/  F2FP.F16.E5M2.UNPACK_B R107, R149 ;  /* 0x00000095ff6b723e */ /* 0x000fe200020004ff */
[--C-:B------:R-:W-:Y:S01]  /*8f80*/  HADD2.F32 R98, -RZ, R5.reuse.H0_H0 ;  /* 0x20000005ff627230 */ /* 0x100fe20000004100 */
[----:B------:R-:W-:Y:S01]  /*8f90*/  LOP3.LUT R161, R161, 0xfefffff8, RZ, 0xc0, !PT ;  /* 0xfefffff8a1a17812 */ /* 0x000fe200078ec0ff */
[----:B------:R-:W-:Y:S01]  /*8fa0*/  HADD2.F32 R99, -RZ, R5.H1_H1 ;  /* 0x30000005ff637230 */ /* 0x000fe20000004100 */
[----:B------:R-:W-:Y:S01]  /*8fb0*/  F2FP.F16.E5M2.UNPACK_B R111, R150 ;  /* 0x00000096ff6f723e */ /* 0x000fe200020004ff */
[--C-:B------:R-:W-:Y:S01]  /*8fc0*/  HADD2.F32 R102, -RZ, R4.reuse.H0_H0 ;  /* 0x20000004ff667230 */ /* 0x100fe20000004100 */
[----:B------:R-:W-:Y:S01]  /*8fd0*/  F2FP.F16.E5M2.UNPACK_B R115, R151 ;  /* 0x00000097ff73723e */ /* 0x000fe200020004ff */
[----:B------:R-:W-:Y:S01]  /*8fe0*/  HADD2.F32 R103, -RZ, R4.H1_H1 ;  /* 0x30000004ff677230 */ /* 0x000fe20000004100 */
[----:B------:R-:W-:Y:S01]  /*8ff0*/  F2FP.F16.E5M2.UNPACK_B R119, R152 ;  /* 0x00000098ff77723e */ /* 0x000fe200020004ff */
[----:B------:R-:W1:Y:S01]  /*9000*/  LDTM.x64 R4, tmem[UR4+0x40] ;  /* 0x00004004000479ee */ /* 0x000e620008340000 */
[--C-:B------:R-:W-:Y:S01]  /*9010*/  HADD2.F32 R0, -RZ, R2.reuse.H0_H0 ;  /* 0x20000002ff007230 */ /* 0x100fe20000004100 */
[----:B------:R-:W-:Y:S01]  /*9020*/  NOP ;  /* 0x0000000000007918 */ /* 0x000fe20000000000 */
[----:B-1----:R1:W-:Y:S01]  /*9030*/  SYNCS.ARRIVE.TRANS64.RED.A1T0 RZ, [R161+URZ], RZ ;  /* 0x000000ffa1ff79a7 */ /* 0x0023e200081004ff */
[----:B------:R-:W-:Y:S01]  /*9040*/  HADD2.F32 R2, -RZ, R2.H1_H1 ;  /* 0x30000002ff027230 */ /* 0x000fe20000004100 */
[----:B------:R-:W-:Y:S01]  /*9050*/  F2FP.F16.E5M2.UNPACK_B R123, R153 ;  /* 0x00000099ff7b723e */ /* 0x000fe200020004ff */
[----:B------:R-:W-:Y:S01]  /*9060*/  HADD2.F32 R78, -RZ, R141.H1_H1 ;  /* 0x3000008dff4e7230 */ /* 0x000fe20000004100 */
[----:B------:R-:W-:Y:S01]  /*9070*/  F2FP.F16.E5M2.UNPACK_B R127, R154 ;  /* 0x0000009aff7f723e */ /* 0x000fe200020004ff */
[--C-:B------:R-:W-:Y:S01]  /*9080*/  HADD2.F32 R106, -RZ, R107.reuse.H0_H0 ;  /* 0x2000006bff6a7230 */ /* 0x100fe20000004100 */
[----:B------:R-:W-:Y:S01]  /*9090*/  F2FP.F16.E5M2.UNPACK_B R130, R155 ;  /* 0x0000009bff82723e */ /* 0x000fe200020004ff */
[----:B------:R-:W-:Y:S01]  /*90a0*/  HADD2.F32 R107, -RZ, R107.H1_H1 ;  /* 0x3000006bff6b7230 */ /* 0x000fe20000004100 */
[----:B------:R-:W-:Y:S01]  /*90b0*/  F2FP.F16.E5M2.UNPACK_B R144, R144.H1 ;  /* 0x00000090ff90723e */ /* 0x000fe200030004ff */
        /* <DEDUP_REMOVED lines=12> */
[C---:B------:R-:W-:Y:S01]  /*9180*/  FMUL R4, R70.reuse, R4 ;  /* 0x0000000446047220 */ /* 0x040fe20000400000 */
[C---:B------:R-:W-:Y:S01]  /*9190*/  FMUL R5, R70.reuse, R5 ;  /* 0x0000000546057220 */ /* 0x040fe20000400000 */
[--C-:B------:R-:W-:Y:S02]  /*91a0*/  HADD2.F32 R3, -RZ, R140.reuse.H0_H0 ;  /* 0x2000008cff037230 */ /* 0x100fe40000004100 */
        /* <DEDUP_REMOVED lines=9> */
[----:B------:R-:W-:Y:S02]  /*9240*/  HADD2.F32 R122, -RZ, R123.H0_H0 ;  /* 0x2000007bff7a7230 */ /* 0x000fe40000004100 */
[C---:B------:R-:W-:Y:S01]  /*9250*/  FMUL R6, R70.reuse, R6 ;  /* 0x0000000646067220 */ /* 0x040fe20000400000 */
[----:B------:R-:W-:Y:S02]  /*9260*/  HADD2.F32 R72, -RZ, R140.H1_H1 ;  /* 0x3000008cff487230 */ /* 0x000fe40000004100 */
[C---:B------:R-:W-:Y:S01]  /*9270*/  FMUL R7, R70.reuse, R7 ;  /* 0x0000000746077220 */ /* 0x040fe20000400000 */
[----:B------:R-:W-:Y:S02]  /*9280*/  HADD2.F32 R75, -RZ, R141.H0_H0 ;  /* 0x2000008dff4b7230 */ /* 0x000fe40000004100 */
[C---:B------:R-:W-:Y:S01]  /*9290*/  FFMA R6, R73.reuse, R3, R6 ;  /* 0x0000000349067223 */ /* 0x040fe20000000006 */
[----:B------:R-:W-:Y:S02]  /*92a0*/  HADD2.F32 R123, -RZ, R123.H1_H1 ;  /* 0x3000007bff7b7230 */ /* 0x000fe40000004100 */
[C---:B------:R-:W-:Y:S01]  /*92b0*/  FFMA R7, R73.reuse, R72, R7 ;  /* 0x0000004849077223 */ /* 0x040fe20000000007 */
[C---:B------:R-:W-:Y:S01]  /*92c0*/  FFMA R8, R73.reuse, R74, R8 ;  /* 0x0000004a49087223 */ /* 0x040fe20000000008 */
[----:B------:R-:W-:Y:S01]  /*92d0*/  FFMA R9, R73, R76, R9 ;  /* 0x0000004c49097223 */ /* 0x000fe20000000009 */
[--C-:B------:R-:W-:Y:S02]  /*92e0*/  HADD2.F32 R126, -RZ, R127.reuse.H0_H0 ;  /* 0x2000007fff7e7230 */ /* 0x100fe40000004100 */
[C---:B------:R-:W-:Y:S01]  /*92f0*/  FMUL R10, R70.reuse, R10 ;  /* 0x0000000a460a7220 */ /* 0x040fe20000400000 */
[----:B------:R-:W-:Y:S01]  /*9300*/  F2FP.SATFINITE.E5M2.F32.PACK_AB_MERGE_C R76, R7, R6, RZ ;  /* 0x00000006074c723e */ /* 0x000fe200048060ff */
[C---:B------:R-:W-:Y:S01]  /*9310*/  FMUL R7, R70.reuse, R20 ;  /* 0x0000001446077220 */ /* 0x040fe20000400000 */
[----:B------:R-:W-:Y:S02]  /*9320*/  HADD2.F32 R127, -RZ, R127.H1_H1 ;  /* 0x3000007fff7f7230 */ /* 0x000fe40000004100 */
[C---:B------:R-:W-:Y:S01]  /*9330*/  FFMA R10, R73.reuse, R75, R10 ;  /* 0x0000004b490a7223 */ /* 0x040fe2000000000a */
[----:B------:R-:W-:Y:S02]  /*9340*/  HADD2.F32 R72, -RZ, R130.H0_H0 ;  /* 0x20000082ff487230 */ /* 0x000fe40000004100 */
[C---:B------:R-:W-:Y:S01]  /*9350*/  FMUL R11, R70.reuse, R11 ;  /* 0x0000000b460b7220 */ /* 0x040fe20000400000 */
[--C-:B------:R-:W-:Y:S02]  /*9360*/  HADD2.F32 R79, -RZ, R142.reuse.H0_H0 ;  /* 0x2000008eff4f7230 */ /* 0x100fe40000004100 */
[C---:B------:R-:W-:Y:S01]  /*9370*/  FMUL R14, R70.reuse, R14 ;  /* 0x0000000e460e7220 */ /* 0x040fe20000400000 */
[----:B------:R-:W-:Y:S02]  /*9380*/  HADD2.F32 R82, -RZ, R142.H1_H1 ;  /* 0x3000008eff527230 */ /* 0x000fe40000004100 */
[C---:B------:R-:W-:Y:S01]  /*9390*/  FFMA R11, R73.reuse, R78, R11 ;  /* 0x0000004e490b7223 */ /* 0x040fe2000000000b */
[C---:B------:R-:W-:Y:S01]  /*93a0*/  FFMA R12, R73.reuse, R77, R12 ;  /* 0x0000004d490c7223 */ /* 0x040fe2000000000c */
[C---:B------:R-:W-:Y:S01]  /*93b0*/  FFMA R13, R73.reuse, R80, R13 ;  /* 0x00000050490d7223 */ /* 0x040fe2000000000d */
[----:B------:R-:W-:Y:S01]  /*93c0*/  FFMA R14, R73, R79, R14 ;  /* 0x0000004f490e7223 */ /* 0x000fe2000000000e */
[----:B------:R-:W-:Y:S01]  /*93d0*/  HADD2.F32 R75, -RZ, R130.H1_H1 ;  /* 0x30000082ff4b7230 */ /* 0x000fe20000004100 */
[----:B------:R-:W-:Y:S01]  /*93e0*/  F2FP.SATFINITE.E5M2.F32.PACK_AB_MERGE_C R78, R11, R10, RZ ;  /* 0x0000000a0b4e723e */ /* 0x000fe200048060ff */
[C---:B------:R-:W-:Y:S01]  /*93f0*/  FMUL R10, R70.reuse, R21 ;  /* 0x00000015460a7220 */ /* 0x040fe20000400000 */
[C---:B------:R-:W-:Y:S01]  /*9400*/  FMUL R21, R70.reuse, R28 ;  /* 0x0000001c46157220 */ /* 0x040fe20000400000 */
        /* <DEDUP_REMOVED lines=8> */
[C---:B------:R-:W-:Y:S01]  /*9490*/  FMUL R18, R70.reuse, R25 ;  /* 0x0000001946127220 */ /* 0x040fe20000400000 */
[----:B------:R-:W-:Y:S01]  /*94a0*/  F2FP.SATFINITE.E5M2.F32.PACK_AB_MERGE_C R14, R15, R14, RZ ;  /* 0x0000000e0f0e723e */ /* 0x000fe200048060ff */
        /* <DEDUP_REMOVED lines=8> */
[C---:B------:R-:W-:Y:S01]  /*9530*/  FFMA R11, R73.reuse, R88, R11 ;  /* 0x00000058490b7223 */ /* 0x040fe2000000000b */
[----:B------:R-:W-:Y:S01]  /*9540*/  FMUL R22, R70, R29 ;  /* 0x0000001d46167220 */ /* 0x000fe20000400000 */
        /* <DEDUP_REMOVED lines=13> */
[----:B------:R-:W-:Y:S01]  /*9620*/  FMUL R20, R70, R27 ;  /* 0x0000001b46147220 */ /* 0x000fe20000400000 */
[--C-:B------:R-:W-:Y:S01]  /*9630*/  HADD2.F32 R96, -RZ, R146.reuse.H0_H0 ;  /* 0x20000092ff607230 */ /* 0x100fe20000004100 */
[----:B------:R-:W-:Y:S01]  /*9640*/  F2FP.SATFINITE.E5M2.F32.PACK_AB_MERGE_C R16, R10, R7, R16 ;  /* 0x000000070a10723e */ /* 0x000fe20004806010 */
[----:B------:R-:W-:Y:S02]  /*9650*/  HADD2.F32 R97, -RZ, R146.H1_H1 ;  /* 0x30000092ff617230 */ /* 0x000fe40000004100 */
[C---:B------:R-:W-:Y:S01]  /*9660*/  FFMA R20, R73.reuse, R93, R20 ;  /* 0x0000005d49147223 */ /* 0x040fe20000000014 */
[C---:B------:R-:W-:Y:S01]  /*9670*/  FFMA R21, R73.reuse, R94, R21 ;  /* 0x0000005e49157223 */ /* 0x040fe20000000015 */
[C---:B------:R-:W-:Y:S01]  /*9680*/  FFMA R22, R73.reuse, R95, R22 ;  /* 0x0000005f49167223 */ /* 0x040fe20000000016 */
[C---:B------:R-:W-:Y:S01]  /*9690*/  FMUL R23, R70.reuse, R30 ;  /* 0x0000001e46177220 */ /* 0x040fe20000400000 */
[----:B------:R-:W-:Y:S01]  /*96a0*/  FMUL R30, R70, R37 ;  /* 0x00000025461e7220 */ /* 0x000fe20000400000 */
[----:B------:R-:W-:Y:S01]  /*96b0*/  F2FP.SATFINITE.E5M2.F32.PACK_AB_MERGE_C R19, R20, R19, RZ ;  /* 0x000000131413723e */ /* 0x000fe200048060ff */
[C---:B------:R-:W-:Y:S01]  /*96c0*/  FMUL R37, R70.reuse, R44 ;  /* 0x0000002c46257220 */ /* 0x040fe20000400000 */
[C---:B------:R-:W-:Y:S01]  /*96d0*/  FFMA R23, R73.reuse, R96, R23 ;  /* 0x0000006049177223 */ /* 0x040fe20000000017 */
        /* <DEDUP_REMOVED lines=20> */
[----:B------:R-:W-:Y:S01]  /*9820*/  F2FP.F16.E5M2.UNPACK_B R151, R151.H1 ;  /* 0x00000097ff97723e */ /* 0x000fe200030004ff */
[----:B------:R-:W-:Y:S01]  /*9830*/  FMUL R38, R70, R45 ;  /* 0x0000002d46267220 */ /* 0x000fe20000400000 */
[----:B------:R-:W-:Y:S01]  /*9840*/  F2FP.SATFINITE.E5M2.F32.PACK_AB_MERGE_C R19, R28, R27, RZ ;  /* 0x0000001b1c13723e */ /* 0x000fe200048060ff */
[----:B------:R-:W-:Y:S01]  /*9850*/  FFMA R31, R73, R104, R31 ;  /* 0x00000068491f7223 */ /* 0x000fe2000000001f */
[C---:B------:R-:W-:Y:S01]  /*9860*/  FMUL R45, R70.reuse, R52 ;  /* 0x00000034462d7220 */ /* 0x040fe20000400000 */
[C---:B------:R-:W-:Y:S01]  /*9870*/  FMUL R52, R70.reuse, R59 ;  /* 0x0000003b46347220 */ /* 0x040fe20000400000 */
[----:B------:R-:W-:Y:S01]  /*9880*/  F2FP.F16.E5M2.UNPACK_B R152, R152.H1 ;  /* 0x00000098ff98723e */ /* 0x000fe200030004ff */
[C---:B------:R-:W-:Y:S01]  /*9890*/  FMUL R59, R70.reuse, R66 ;  /* 0x00000042463b7220 */ /* 0x040fe20000400000 */
[----:B------:R-:W-:Y:S01]  /*98a0*/  F2FP.SATFINITE.E5M2.F32.PACK_AB_MERGE_C R66, R13, R12, R14 ;  /* 0x0000000c0d42723e */ /* 0x000fe2000480600e */
        /* <DEDUP_REMOVED lines=11> */
[C---:B------:R-:W-:Y:S01]  /*9960*/  FFMA R35, R73.reuse, R108, R35 ;  /* 0x0000006c49237223 */ /* 0x040fe20000000023 */
[C---:B------:R-:W-:Y:S01]  /*9970*/  FMUL R36, R70.reuse, R43 ;  /* 0x0000002b46247220 */ /* 0x040fe20000400000 */
[--C-:B------:R-:W-:Y:S02]  /*9980*/  HADD2.F32 R112, -RZ, R150.reuse.H0_H0 ;  /* 0x20000096ff707230 */ /* 0x100fe40000004100 */
[C---:B------:R-:W-:Y:S01]  /*9990*/  FMUL R39, R70.reuse, R46 ;  /* 0x0000002e46277220 */ /* 0x040fe20000400000 */
[----:B------:R-:W-:Y:S02]  /*99a0*/  HADD2.F32 R113, -RZ, R150.H1_H1 ;  /* 0x30000096ff717230 */ /* 0x000fe40000004100 */
        /* <DEDUP_REMOVED lines=12> */
[C---:B------:R-:W-:Y:S01]  /*9a70*/  FMUL R46, R70.reuse, R53 ;  /* 0x00000035462e7220 */ /* 0x040fe20000400000 */
[--C-:B------:R-:W-:Y:S02]  /*9a80*/  HADD2.F32 R120, -RZ, R152.reuse.H0_H0 ;  /* 0x20000098ff787230 */ /* 0x100fe40000004100 */
[C---:B------:R-:W-:Y:S01]  /*9a90*/  FMUL R50, R70.reuse, R57 ;  /* 0x0000003946327220 */ /* 0x040fe20000400000 */
[C---:B------:R-:W-:Y:S01]  /*9aa0*/  FMUL R51, R70.reuse, R58 ;  /* 0x0000003a46337220 */ /* 0x040fe20000400000 */
[C---:B------:R-:W-:Y:S01]  /*9ab0*/  FMUL R53, R70.reuse, R60 ;  /* 0x0000003c46357220 */ /* 0x040fe20000400000 */
[C---:B------:R-:W-:Y:S01]  /*9ac0*/  FFMA R43, R73.reuse, R116, R43 ;  /* 0x00000074492b7223 */ /* 0x040fe2000000002b */
[----:B------:R-:W-:Y:S02]  /*9ad0*/  HADD2.F32 R121, -RZ, R152.H1_H1 ;  /* 0x30000098ff797230 */ /* 0x000fe40000004100 */
[C---:B------:R-:W-:Y:S01]  /*9ae0*/  FMUL R47, R70.reuse, R54 ;  /* 0x00000036462f7220 */ /* 0x040fe20000400000 */
[C---:B------:R-:W-:Y:S01]  /*9af0*/  FMUL R57, R70.reuse, R64 ;  /* 0x0000004046397220 */ /* 0x040fe20000400000 */
[C---:B------:R-:W-:Y:S01]  /*9b00*/  FMUL R58, R70.reuse, R65 ;  /* 0x00000041463a7220 */ /* 0x040fe20000400000 */
[C---:B------:R-:W-:Y:S01]  /*9b10*/  FMUL R60, R70.reuse, R67 ;  /* 0x00000043463c7220 */ /* 0x040fe20000400000 */
[----:B------:R-:W-:Y:S01]  /*9b20*/  FFMA R44, R73, R117, R44 ;  /* 0x00000075492c7223 */ /* 0x000fe2000000002c */
[C---:B------:R-:W-:Y:S01]  /*9b30*/  FMUL R48, R70.reuse, R55 ;  /* 0x0000003746307220 */ /* 0x040fe20000400000 */
[----:B------:R-:W-:Y:S01]  /*9b40*/  F2FP.SATFINITE.E5M2.F32.PACK_AB_MERGE_C R64, R5, R4, R76 ;  /* 0x000000040540723e */ /* 0x000fe2000480604c */
[----:B------:R-:W-:Y:S01]  /*9b50*/  FFMA R45, R73, R118, R45 ;  /* 0x00000076492d7223 */ /* 0x000fe2000000002d */
[----:B------:R-:W-:Y:S01]  /*9b60*/  F2FP.SATFINITE.E5M2.F32.PACK_AB_MERGE_C R65, R9, R8, R78 ;  /* 0x000000080941723e */ /* 0x000fe2000480604e */
[----:B------:R-:W-:Y:S01]  /*9b70*/  FMUL R49, R70, R56 ;  /* 0x0000003846317220 */ /* 0x000fe20000400000 */
[----:B------:R-:W-:Y:S01]  /*9b80*/  F2FP.SATFINITE.E5M2.F32.PACK_AB_MERGE_C R67, R2, R0, R3 ;  /* 0x000000000243723e */ /* 0x000fe20004806003 */
[C---:B------:R-:W-:Y:S01]  /*9b90*/  FFMA R46, R73.reuse, R119, R46 ;  /* 0x00000077492e7223 */ /* 0x040fe2000000002e */
[----:B------:R-:W-:Y:S01]  /*9ba0*/  F2FP.F16.E5M2.UNPACK_B R154, R154.H1 ;  /* 0x0000009aff9a723e */ /* 0x000fe200030004ff */
[--C-:B------:R-:W-:Y:S02]  /*9bb0*/  HADD2.F32 R124, -RZ, R153.reuse.H0_H0 ;  /* 0x20000099ff7c7230 */ /* 0x100fe40000004100 */
[C---:B------:R-:W-:Y:S01]  /*9bc0*/  FFMA R47, R73.reuse, R120, R47 ;  /* 0x00000078492f7223 */ /* 0x040fe2000000002f */
[----:B------:R1:W-:Y:S01]  /*9bd0*/  STS.128 [R137+UR44+0x6400], R64 ;  /* 0x0064004089007988 */ /* 0x0003e20008000c2c */
[----:B------:R-:W-:Y:S02]  /*9be0*/  HADD2.F32 R125, -RZ, R153.H1_H1 ;  /* 0x30000099ff7d7230 */ /* 0x000fe40000004100 */
[C---:B------:R-:W-:Y:S01]  /*9bf0*/  FFMA R48, R73.reuse, R121, R48 ;  /* 0x0000007949307223 */ /* 0x040fe20000000030 */
[C---:B------:R-:W-:Y:S01]  /*9c00*/  FFMA R49, R73.reuse, R122, R49 ;  /* 0x0000007a49317223 */ /* 0x040fe20000000031 */
[----:B------:R-:W-:Y:S01]  /*9c10*/  F2FP.F16.E5M2.UNPACK_B R155, R155.H1 ;  /* 0x0000009bff9b723e */ /* 0x000fe200030004ff */
[C---:B------:R-:W-:Y:S01]  /*9c20*/  FFMA R50, R73.reuse, R123, R50 ;  /* 0x0000007b49327223 */ /* 0x040fe20000000032 */
[----:B------:R-:W-:Y:S01]  /*9c30*/  FMUL R54, R70, R61 ;  /* 0x0000003d46367220 */ /* 0x000fe20000400000 */
[--C-:B------:R-:W-:Y:S01]  /*9c40*/  HADD2.F32 R128, -RZ, R154.reuse.H0_H0 ;  /* 0x2000009aff807230 */ /* 0x100fe20000004100 */
[----:B------:R1:W-:Y:S01]  /*9c50*/  STS.128 [R179+0x6010], R16 ;  /* 0x00601010b3007388 */ /* 0x0003e20000000c00 */
[----:B------:R-:W-:Y:S01]  /*9c60*/  F2FP.SATFINITE.E5M2.F32.PACK_AB_MERGE_C R35, R36, R35, RZ ;  /* 0x000000232423723e */ /* 0x000fe200048060ff */
[C---:B------:R-:W-:Y:S01]  /*9c70*/  FFMA R51, R73.reuse, R124, R51 ;  /* 0x0000007c49337223 */ /* 0x040fe20000000033 */
[----:B------:R-:W-:Y:S01]  /*9c80*/  F2FP.SATFINITE.E5M2.F32.PACK_AB_MERGE_C R39, R40, R39, RZ ;  /* 0x000000272827723e */ /* 0x000fe200048060ff */
[----:B------:R-:W-:Y:S02]  /*9c90*/  HADD2.F32 R129, -RZ, R154.H1_H1 ;  /* 0x3000009aff817230 */ /* 0x000fe40000004100 */
[C---:B------:R-:W-:Y:S01]  /*9ca0*/  FMUL R55, R70.reuse, R62 ;  /* 0x0000003e46377220 */ /* 0x040fe20000400000 */
[C---:B------:R-:W-:Y:S01]  /*9cb0*/  FFMA R52, R73.reuse, R125, R52 ;  /* 0x0000007d49347223 */ /* 0x040fe20000000034 */
[----:B------:R-:W-:Y:S01]  /*9cc0*/  FMUL R56, R70, R63 ;  /* 0x0000003f46387220 */ /* 0x000fe20000400000 */
[C---:B------:R-:W-:Y:S01]  /*9cd0*/  FFMA R53, R73.reuse, R126, R53 ;  /* 0x0000007e49357223 */ /* 0x040fe20000000035 */
[C---:B------:R-:W-:Y:S01]  /*9ce0*/  FFMA R54, R73.reuse, R127, R54 ;  /* 0x0000007f49367223 */ /* 0x040fe20000000036 */
[--C-:B------:R-:W-:Y:S02]  /*9cf0*/  HADD2.F32 R74, -RZ, R155.reuse.H0_H0 ;  /* 0x2000009bff4a7230 */ /* 0x100fe40000004100 */
[C---:B------:R-:W-:Y:S01]  /*9d00*/  FFMA R55, R73.reuse, R128, R55 ;  /* 0x0000008049377223 */ /* 0x040fe20000000037 */
[----:B------:R-:W-:Y:S02]  /*9d10*/  HADD2.F32 R131, -RZ, R155.H1_H1 ;  /* 0x3000009bff837230 */ /* 0x000fe40000004100 */
[C---:B------:R-:W-:Y:S01]  /*9d20*/  FFMA R56, R73.reuse, R129, R56 ;  /* 0x0000008149387223 */ /* 0x040fe20000000038 */
[----:B------:R-:W-:Y:S01]  /*9d30*/  F2FP.SATFINITE.E5M2.F32.PACK_AB_MERGE_C R43, R44, R43, RZ ;  /* 0x0000002b2c2b723e */ /* 0x000fe200048060ff */
[C---:B------:R-:W-:Y:S01]  /*9d40*/  FFMA R57, R73.reuse, R72, R57 ;  /* 0x0000004849397223 */ /* 0x040fe20000000039 */
[C---:B------:R-:W-:Y:S01]  /*9d50*/  FFMA R58, R73.reuse, R75, R58 ;  /* 0x0000004b493a7223 */ /* 0x040fe2000000003a */
[C---:B------:R-:W-:Y:S01]  /*9d60*/  FFMA R59, R73.reuse, R74, R59 ;  /* 0x0000004a493b7223 */ /* 0x040fe2000000003b */
[----:B------:R-:W-:Y:S01]  /*9d70*/  F2FP.SATFINITE.E5M2.F32.PACK_AB_MERGE_C R33, R34, R33, R35 ;  /* 0x000000212221723e */ /* 0x000fe20004806023 */
[----:B------:R-:W-:Y:S01]  /*9d80*/  FFMA R60, R73, R131, R60 ;  /* 0x00000083493c7223 */ /* 0x000fe2000000003c */
[----:B------:R-:W-:Y:S02]  /*9d90*/  F2FP.SATFINITE.E5M2.F32.PACK_AB_MERGE_C R32, R30, R29, R32 ;  /* 0x0000001d1e20723e */ /* 0x000fe40004806020 */
        /* <DEDUP_REMOVED lines=11> */
[----:B------:R-:W-:Y:S03]  /*9e50*/  IADD3 R68, PT, PT, R68, 0x1, RZ ;  /* 0x0000000144447810 */ /* 0x000fe60007ffe0ff */
        /* <DEDUP_REMOVED lines=10> */
[----:B------:R-:W-:Y:S02]  /*9f00*/  UIADD3 UR9, UPT, UPT, UR49, 0x40, URZ ;  /* 0x0000004031097890 */ /* 0x000fe4000fffe0ff */
[----:B------:R-:W-:Y:S01]  /*9f10*/  UIADD3 UR8, UPT, UPT, UR44, 0x6400, URZ ;  /* 0x000064002c087890 */ /* 0x000fe2000fffe0ff */
[----:B------:R-:W-:Y:S01]  /*9f20*/  UMOV UR10, UR50 ;  /* 0x00000032000a7c82 */ /* 0x000fe20008000000 */
[----:B------:R-:W-:Y:S01]  /*9f30*/  UMOV UR11, UR36 ;  /* 0x00000024000b7c82 */ /* 0x000fe20008000000 */
[----:B--2---:R-:W-:Y:S04]  /*9f40*/  UIADD3 UR4, UP0, UPT, UR6, 0x680, URZ ;  /* 0x0000068006047890 */ /* 0x004fe8000ff1e0ff */
[----:B------:R-:W-:Y:S09]  /*9f50*/  UIADD3.X UR5, UPT, UPT, URZ, UR7, URZ, UP0, !UPT ;  /* 0x00000007ff057290 */ /* 0x000ff200087fe4ff */
[----:B------:R2:W-:Y:S01]  /*9f60*/  UTMASTG.3D [UR8], [UR4] ;  /* 0x00000008040073b5 */ /* 0x0005e20008010000 */
[----:B------:R0:W-:Y:S01]  /*9f70*/  UTMACMDFLUSH ;  /* 0x00000000000079b7 */ /* 0x0001e20000000000 */
[----:B--2---:R-:W-:Y:S04]  /*9f80*/  DEPBAR.LE SB0, 0x1 ;  /* 0x000080400000791a */ /* 0x004fe80000000000 */
.L_x_151:
[----:B------:R-:W-:Y:S05]  /*9f90*/  BSYNC.RECONVERGENT B0 ;  /* 0x0000000000007941 */ /* 0x000fea0003800200 */
.L_x_150:
[----:B------:R-:W-:Y:S01]  /*9fa0*/  BAR.SYNC.DEFER_BLOCKING 0x1, 0x80 ;  /* 0x0042000000007b1d */ /* 0x000fe20000010000 */
[----:B------:R-:W-:Y:S01]  /*9fb0*/  ISETP.NE.AND P0, PT, R162, 0x2, PT ;  /* 0x00000002a200780c */ /* 0x000fe20003f05270 */
[----:B------:R-:W-:Y:S01]  /*9fc0*/  UISETP.NE.AND UP0, UPT, UR45, URZ, UPT ;  /* 0x000000ff2d00728c */ /* 0x000fe2000bf05270 */
[----:B------:R-:W-:Y:S01]  /*9fd0*/  ISETP.NE.AND P1, PT, R68, 0x4, PT ;  /* 0x000000044400780c */ /* 0x000fe20003f25270 */
[----:B------:R-:W-:Y:S01]  /*9fe0*/  UIADD3 UR20, UPT, UPT, UR37, UR59, URZ ;  /* 0x0000003b25147290 */ /* 0x000fe2000fffe0ff */
[----:B------:R-:W-:Y:S01]  /*9ff0*/  SEL R0, RZ, 0x1, P0 ;  /* 0x00000001ff007807 */ /* 0x000fe20000000000 */
[----:B------:R-:W-:Y:S01]  /*a000*/  UIADD3 UR16, UPT, UPT, UR38, UR62, URZ ;  /* 0x0000003e26107290 */ /* 0x000fe2000fffe0ff */
[----:B------:R-:W-:Y:S02]  /*a010*/  SEL R3, RZ, 0x1, P1 ;  /* 0x00000001ff037807 */ /* 0x000fe40000800000 */
[----:B------:R-:W-:Y:S02]  /*a020*/  LOP3.LUT R167, R167, R0, RZ, 0x3c, !PT ;  /* 0x00000000a7a77212 */ /* 0x000fe400078e3cff */
[----:B------:R-:W-:Y:S02]  /*a030*/  LOP3.LUT R168, R168, R3, RZ, 0x3c, !PT ;  /* 0x00000003a8a87212 */ /* 0x000fe400078e3cff */
[----:B------:R-:W-:Y:S02]  /*a040*/  SEL R162, R162, RZ, P0 ;  /* 0x000000ffa2a27207 */ /* 0x000fe40000000000 */
[----:B------:R-:W-:Y:S01]  /*a050*/  SEL R68, R68, RZ, P1 ;  /* 0x000000ff44447207 */ /* 0x000fe20000800000 */
[----:B------:R-:W-:Y:S01]  /*a060*/  UMOV UR36, UR58 ;  /* 0x0000003a00247c82 */ /* 0x000fe20008000000 */
[----:B------:R-:W-:Y:S05]  /*a070*/  BRA.U UP0, `(.L_x_152) ;  /* 0xffffffc500647547 */ /* 0x000fea000b83ffff */
[----:B------:R-:W-:Y:S05]  /*a080*/  EXIT ;  /* 0x000000000000794d */ /* 0x000fea0003800000 */
.L_x_25:
[----:B-1----:R1:W2:Y:S02]  /*a090*/  SYNCS.PHASECHK.TRANS64.TRYWAIT P0, [R0+URZ+0x2a0], R3 ;  /* 0x0002a003000075a7 */ /* 0x0022a400080011ff */
[----:B--2---:R-:W-:Y:S05]  /*a0a0*/  @!P0 NANOSLEEP.SYNCS 0x989680 ;  /* 0x009896800000895d */ /* 0x004fea0003900000 */
[----:B------:R-:W2:Y:S02]  /*a0b0*/  @!P0 SYNCS.PHASECHK.TRANS64 P0, [R0+URZ+0x2a0], R3 ;  /* 0x0002a003000085a7 */ /* 0x000ea400080010ff */
[----:B--2---:R-:W-:Y:S05]  /*a0c0*/  @!P0 BRA `(.L_x_25) ;  /* 0xfffffffc00f08947 */ /* 0x004fea000383ffff */
[----:B------:R-:W-:Y:S05]  /*a0d0*/  BRA `(.L_x_153) ;  /* 0xffffff7c00287947 */ /* 0x000fea000383ffff */
.L_x_28:
[----:B-1----:R-:W-:-:S07]  /*a0e0*/  MOV R0, UR33 ;  /* 0x0000002100007c02 */ /* 0x002fce0008000f00 */
.L_x_154:
[----:B-1----:R1:W2:Y:S02]  /*a0f0*/  SYNCS.PHASECHK.TRANS64.TRYWAIT P0, [R0+URZ+0x100], R3 ;  /* 0x00010003000075a7 */ /* 0x0022a400080011ff */
[----:B--2---:R-:W-:Y:S05]  /*a100*/  @!P0 NANOSLEEP.SYNCS 0x989680 ;  /* 0x009896800000895d */ /* 0x004fea0003900000 */
[----:B------:R-:W2:Y:S02]  /*a110*/  @!P0 SYNCS.PHASECHK.TRANS64 P0, [R0+URZ+0x100], R3 ;  /* 0x00010003000085a7 */ /* 0x000ea400080010ff */
[----:B--2---:R-:W-:Y:S05]  /*a120*/  @!P0 BRA `(.L_x_154) ;  /* 0xfffffffc00f08947 */ /* 0x004fea000383ffff */
[----:B------:R-:W-:Y:S05]  /*a130*/  BRA `(.L_x_27) ;  /* 0xffffff7c00787947 */ /* 0x000fea000383ffff */
.L_x_35:
[----:B-1----:R-:W-:-:S07]  /*a140*/  MOV R0, UR17 ;  /* 0x0000001100007c02 */ /* 0x002fce0008000f00 */
.L_x_155:
[----:B-1----:R1:W2:Y:S02]  /*a150*/  SYNCS.PHASECHK.TRANS64.TRYWAIT P0, [R0+URZ+0x100], R3 ;  /* 0x00010003000075a7 */ /* 0x0022a400080011ff */
[----:B--2---:R-:W-:Y:S05]  /*a160*/  @!P0 NANOSLEEP.SYNCS 0x989680 ;  /* 0x009896800000895d */ /* 0x004fea0003900000 */
[----:B------:R-:W2:Y:S02]  /*a170*/  @!P0 SYNCS.PHASECHK.TRANS64 P0, [R0+URZ+0x100], R3 ;  /* 0x00010003000085a7 */ /* 0x000ea400080010ff */
[----:B--2---:R-:W-:Y:S05]  /*a180*/  @!P0 BRA `(.L_x_155) ;  /* 0xfffffffc00f08947 */ /* 0x004fea000383ffff */
[----:B------:R-:W-:Y:S05]  /*a190*/  BRA `(.L_x_34) ;  /* 0xffffff8000387947 */ /* 0x000fea000383ffff */
.L_x_40:
[----:B-1----:R1:W2:Y:S02]  /*a1a0*/  SYNCS.PHASECHK.TRANS64.TRYWAIT P0, [R3+URZ+0x230], R0 ;  /* 0x00023000030075a7 */ /* 0x0022a400080011ff */
[----:B--2---:R-:W-:Y:S05]  /*a1b0*/  @!P0 NANOSLEEP.SYNCS 0x989680 ;  /* 0x009896800000895d */ /* 0x004fea0003900000 */
[----:B------:R-:W2:Y:S02]  /*a1c0*/  @!P0 SYNCS.PHASECHK.TRANS64 P0, [R3+URZ+0x230], R0 ;  /* 0x00023000030085a7 */ /* 0x000ea400080010ff */
[----:B--2---:R-:W-:Y:S05]  /*a1d0*/  @!P0 BRA `(.L_x_40) ;  /* 0xfffffffc00f08947 */ /* 0x004fea000383ffff */
[----:B------:R-:W-:Y:S05]  /*a1e0*/  BRA `(.L_x_156) ;  /* 0xffffff8000dc7947 */ /* 0x000fea000383ffff */
.L_x_44:
[----:B-1----:R-:W-:-:S07]  /*a1f0*/  MOV R0, UR4 ;  /* 0x0000000400007c02 */ /* 0x002fce0008000f00 */
.L_x_157:
[----:B-1----:R1:W2:Y:S02]  /*a200*/  SYNCS.PHASECHK.TRANS64.TRYWAIT P0, [R0+URZ], R3 ;  /* 0x00000003000075a7 */ /* 0x0022a400080011ff */
[----:B--2---:R-:W-:Y:S05]  /*a210*/  @!P0 NANOSLEEP.SYNCS 0x989680 ;  /* 0x009896800000895d */ /* 0x004fea0003900000 */
[----:B------:R-:W2:Y:S02]  /*a220*/  @!P0 SYNCS.PHASECHK.TRANS64 P0, [R0+URZ], R3 ;  /* 0x00000003000085a7 */ /* 0x000ea400080010ff */
[----:B--2---:R-:W-:Y:S05]  /*a230*/  @!P0 BRA `(.L_x_157) ;  /* 0xfffffffc00f08947 */ /* 0x004fea000383ffff */
[----:B------:R-:W-:Y:S05]  /*a240*/  BRA `(.L_x_158) ;  /* 0xffffff8800807947 */ /* 0x000fea000383ffff */
.L_x_45:
[----:B------:R-:W-:-:S07]  /*a250*/  MOV R0, UR5 ;  /* 0x0000000500007c02 */ /* 0x000fce0008000f00 */
.L_x_159:
[----:B-1----:R1:W2:Y:S02]  /*a260*/  SYNCS.PHASECHK.TRANS64.TRYWAIT P0, [R0+URZ], R3 ;  /* 0x00000003000075a7 */ /* 0x0022a400080011ff */
[----:B--2---:R-:W-:Y:S05]  /*a270*/  @!P0 NANOSLEEP.SYNCS 0x989680 ;  /* 0x009896800000895d */ /* 0x004fea0003900000 */
[----:B------:R-:W2:Y:S02]  /*a280*/  @!P0 SYNCS.PHASECHK.TRANS64 P0, [R0+URZ], R3 ;  /* 0x00000003000085a7 */ /* 0x000ea400080010ff */
[----:B--2---:R-:W-:Y:S05]  /*a290*/  @!P0 BRA `(.L_x_159) ;  /* 0xfffffffc00f08947 */ /* 0x004fea000383ffff */
[----:B------:R-:W-:Y:S05]  /*a2a0*/  BRA `(.L_x_160) ;  /* 0xffffff88008c7947 */ /* 0x000fea000383ffff */
.L_x_46:
[----:B------:R-:W-:-:S07]  /*a2b0*/  MOV R0, UR5 ;  /* 0x0000000500007c02 */ /* 0x000fce0008000f00 */
.L_x_161:
[----:B-1----:R1:W2:Y:S02]  /*a2c0*/  SYNCS.PHASECHK.TRANS64.TRYWAIT P0, [R0+URZ], R3 ;  /* 0x00000003000075a7 */ /* 0x0022a400080011ff */
[----:B--2---:R-:W-:Y:S05]  /*a2d0*/  @!P0 NANOSLEEP.SYNCS 0x989680 ;  /* 0x009896800000895d */ /* 0x004fea0003900000 */
[----:B------:R-:W2:Y:S02]  /*a2e0*/  @!P0 SYNCS.PHASECHK.TRANS64 P0, [R0+URZ], R3 ;  /* 0x00000003000085a7 */ /* 0x000ea400080010ff */
[----:B--2---:R-:W-:Y:S05]  /*a2f0*/  @!P0 BRA `(.L_x_161) ;  /* 0xfffffffc00f08947 */ /* 0x004fea000383ffff */
[----:B------:R-:W-:Y:S05]  /*a300*/  BRA `(.L_x_162) ;  /* 0xffffff8800987947 */ /* 0x000fea000383ffff */
.L_x_47:
[----:B------:R-:W-:-:S07]  /*a310*/  MOV R0, UR5 ;  /* 0x0000000500007c02 */ /* 0x000fce0008000f00 */
.L_x_163:
[----:B-1----:R1:W2:Y:S02]  /*a320*/  SYNCS.PHASECHK.TRANS64.TRYWAIT P0, [R0+URZ], R3 ;  /* 0x00000003000075a7 */ /* 0x0022a400080011ff */
[----:B--2---:R-:W-:Y:S05]  /*a330*/  @!P0 NANOSLEEP.SYNCS 0x989680 ;  /* 0x009896800000895d */ /* 0x004fea0003900000 */
[----:B------:R-:W2:Y:S02]  /*a340*/  @!P0 SYNCS.PHASECHK.TRANS64 P0, [R0+URZ], R3 ;  /* 0x00000003000085a7 */ /* 0x000ea400080010ff */
[----:B--2---:R-:W-:Y:S05]  /*a350*/  @!P0 BRA `(.L_x_163) ;  /* 0xfffffffc00f08947 */ /* 0x004fea000383ffff */
[----:B------:R-:W-:Y:S05]  /*a360*/  BRA `(.L_x_164) ;  /* 0xffffff8800a47947 */ /* 0x000fea000383ffff */
.L_x_48:
[----:B------:R-:W-:-:S07]  /*a370*/  MOV R0, UR5 ;  /* 0x0000000500007c02 */ /* 0x000fce0008000f00 */
.L_x_165:
[----:B-1----:R1:W2:Y:S02]  /*a380*/  SYNCS.PHASECHK.TRANS64.TRYWAIT P0, [R0+URZ], R3 ;  /* 0x00000003000075a7 */ /* 0x0022a400080011ff */
[----:B--2---:R-:W-:Y:S05]  /*a390*/  @!P0 NANOSLEEP.SYNCS 0x989680 ;  /* 0x009896800000895d */ /* 0x004fea0003900000 */
[----:B------:R-:W2:Y:S02]  /*a3a0*/  @!P0 SYNCS.PHASECHK.TRANS64 P0, [R0+URZ], R3 ;  /* 0x00000003000085a7 */ /* 0x000ea400080010ff */
[----:B--2---:R-:W-:Y:S05]  /*a3b0*/  @!P0 BRA `(.L_x_165) ;  /* 0xfffffffc00f08947 */ /* 0x004fea000383ffff */
[----:B------:R-:W-:Y:S05]  /*a3c0*/  BRA `(.L_x_166) ;  /* 0xffffff8800b07947 */ /* 0x000fea000383ffff */
.L_x_49:
[----:B------:R-:W-:-:S07]  /*a3d0*/  MOV R0, UR5 ;  /* 0x0000000500007c02 */ /* 0x000fce0008000f00 */
.L_x_167:
[----:B-1----:R1:W2:Y:S02]  /*a3e0*/  SYNCS.PHASECHK.TRANS64.TRYWAIT P0, [R0+URZ], R3 ;  /* 0x00000003000075a7 */ /* 0x0022a400080011ff */
[----:B--2---:R-:W-:Y:S05]  /*a3f0*/  @!P0 NANOSLEEP.SYNCS 0x989680 ;  /* 0x009896800000895d */ /* 0x004fea0003900000 */
[----:B------:R-:W2:Y:S02]  /*a400*/  @!P0 SYNCS.PHASECHK.TRANS64 P0, [R0+URZ], R3 ;  /* 0x00000003000085a7 */ /* 0x000ea400080010ff */
[----:B--2---:R-:W-:Y:S05]  /*a410*/  @!P0 BRA `(.L_x_167) ;  /* 0xfffffffc00f08947 */ /* 0x004fea000383ffff */
[----:B------:R-:W-:Y:S05]  /*a420*/  BRA `(.L_x_168) ;  /* 0xffffff8800bc7947 */ /* 0x000fea000383ffff */
.L_x_50:
[----:B------:R-:W-:-:S07]  /*a430*/  MOV R0, UR5 ;  /* 0x0000000500007c02 */ /* 0x000fce0008000f00 */
.L_x_169:
[----:B-1----:R1:W2:Y:S02]  /*a440*/  SYNCS.PHASECHK.TRANS64.TRYWAIT P0, [R0+URZ], R3 ;  /* 0x00000003000075a7 */ /* 0x0022a400080011ff */
[----:B--2---:R-:W-:Y:S05]  /*a450*/  @!P0 NANOSLEEP.SYNCS 0x989680 ;  /* 0x009896800000895d */ /* 0x004fea0003900000 */
[----:B------:R-:W2:Y:S02]  /*a460*/  @!P0 SYNCS.PHASECHK.TRANS64 P0, [R0+URZ], R3 ;  /* 0x00000003000085a7 */ /* 0x000ea400080010ff */
[----:B--2---:R-:W-:Y:S05]  /*a470*/  @!P0 BRA `(.L_x_169) ;  /* 0xfffffffc00f08947 */ /* 0x004fea000383ffff */
[----:B------:R-:W-:Y:S05]  /*a480*/  BRA `(.L_x_170) ;  /* 0xffffff8800c87947 */ /* 0x000fea000383ffff */
.L_x_51:
[----:B------:R-:W-:-:S07]  /*a490*/  MOV R0, UR5 ;  /* 0x0000000500007c02 */ /* 0x000fce0008000f00 */
.L_x_171:
[----:B-1----:R1:W2:Y:S02]  /*a4a0*/  SYNCS.PHASECHK.TRANS64.TRYWAIT P0, [R0+URZ], R3 ;  /* 0x00000003000075a7 */ /* 0x0022a400080011ff */
[----:B--2---:R-:W-:Y:S05]  /*a4b0*/  @!P0 NANOSLEEP.SYNCS 0x989680 ;  /* 0x009896800000895d */ /* 0x004fea0003900000 */
[----:B------:R-:W2:Y:S02]  /*a4c0*/  @!P0 SYNCS.PHASECHK.TRANS64 P0, [R0+URZ], R3 ;  /* 0x00000003000085a7 */ /* 0x000ea400080010ff */
[----:B--2---:R-:W-:Y:S05]  /*a4d0*/  @!P0 BRA `(.L_x_171) ;  /* 0xfffffffc00f08947 */ /* 0x004fea000383ffff */
[----:B------:R-:W-:Y:S05]  /*a4e0*/  BRA `(.L_x_172) ;  /* 0xffffff8800d47947 */ /* 0x000fea000383ffff */
.L_x_52:
[----:B------:R-:W-:-:S07]  /*a4f0*/  MOV R0, UR5 ;  /* 0x0000000500007c02 */ /* 0x000fce0008000f00 */
.L_x_173:
[----:B-1----:R1:W2:Y:S02]  /*a500*/  SYNCS.PHASECHK.TRANS64.TRYWAIT P0, [R0+URZ], R3 ;  /* 0x00000003000075a7 */ /* 0x0022a400080011ff */
[----:B--2---:R-:W-:Y:S05]  /*a510*/  @!P0 NANOSLEEP.SYNCS 0x989680 ;  /* 0x009896800000895d */ /* 0x004fea0003900000 */
[----:B------:R-:W2:Y:S02]  /*a520*/  @!P0 SYNCS.PHASECHK.TRANS64 P0, [R0+URZ], R3 ;  /* 0x00000003000085a7 */ /* 0x000ea400080010ff */
[----:B--2---:R-:W-:Y:S05]  /*a530*/  @!P0 BRA `(.L_x_173) ;  /* 0xfffffffc00f08947 */ /* 0x004fea000383ffff */
[----:B------:R-:W-:Y:S05]  /*a540*/  BRA `(.L_x_174) ;  /* 0xffffff8800e07947 */ /* 0x000fea000383ffff */
.L_x_53:
[----:B------:R-:W-:-:S07]  /*a550*/  MOV R0, UR5 ;  /* 0x0000000500007c02 */ /* 0x000fce0008000f00 */
.L_x_175:
[----:B-1----:R1:W2:Y:S02]  /*a560*/  SYNCS.PHASECHK.TRANS64.TRYWAIT P0, [R0+URZ], R3 ;  /* 0x00000003000075a7 */ /* 0x0022a400080011ff */
[----:B--2---:R-:W-:Y:S05]  /*a570*/  @!P0 NANOSLEEP.SYNCS 0x989680 ;  /* 0x009896800000895d */ /* 0x004fea0003900000 */
[----:B------:R-:W2:Y:S02]  /*a580*/  @!P0 SYNCS.PHASECHK.TRANS64 P0, [R0+URZ], R3 ;  /* 0x00000003000085a7 */ /* 0x000ea400080010ff */
[----:B--2---:R-:W-:Y:S05]  /*a590*/  @!P0 BRA `(.L_x_175) ;  /* 0xfffffffc00f08947 */ /* 0x004fea000383ffff */
[----:B------:R-:W-:Y:S05]  /*a5a0*/  BRA `(.L_x_176) ;  /* 0xffffff8800ec7947 */ /* 0x000fea000383ffff */
.L_x_54:
[----:B------:R-:W-:-:S07]  /*a5b0*/  MOV R0, UR5 ;  /* 0x0000000500007c02 */ /* 0x000fce0008000f00 */
.L_x_177:
[----:B-1----:R1:W2:Y:S02]  /*a5c0*/  SYNCS.PHASECHK.TRANS64.TRYWAIT P0, [R0+URZ], R3 ;  /* 0x00000003000075a7 */ /* 0x0022a400080011ff */
[----:B--2---:R-:W-:Y:S05]  /*a5d0*/  @!P0 NANOSLEEP.SYNCS 0x989680 ;  /* 0x009896800000895d */ /* 0x004fea0003900000 */
[----:B------:R-:W2:Y:S02]  /*a5e0*/  @!P0 SYNCS.PHASECHK.TRANS64 P0, [R0+URZ], R3 ;  /* 0x00000003000085a7 */ /* 0x000ea400080010ff */
[----:B--2---:R-:W-:Y:S05]  /*a5f0*/  @!P0 BRA `(.L_x_177) ;  /* 0xfffffffc00f08947 */ /* 0x004fea000383ffff */
[----:B------:R-:W-:Y:S05]  /*a600*/  BRA `(.L_x_178) ;  /* 0xffffff8800f87947 */ /* 0x000fea000383ffff */
.L_x_55:
[----:B------:R-:W-:-:S07]  /*a610*/  MOV R0, UR5 ;  /* 0x0000000500007c02 */ /* 0x000fce0008000f00 */
.L_x_179:
[----:B-1----:R1:W2:Y:S02]  /*a620*/  SYNCS.PHASECHK.TRANS64.TRYWAIT P0, [R0+URZ], R3 ;  /* 0x00000003000075a7 */ /* 0x0022a400080011ff */
[----:B--2---:R-:W-:Y:S05]  /*a630*/  @!P0 NANOSLEEP.SYNCS 0x989680 ;  /* 0x009896800000895d */ /* 0x004fea0003900000 */
[----:B------:R-:W2:Y:S02]  /*a640*/  @!P0 SYNCS.PHASECHK.TRANS64 P0, [R0+URZ], R3 ;  /* 0x00000003000085a7 */ /* 0x000ea400080010ff */
[----:B--2---:R-:W-:Y:S05]  /*a650*/  @!P0 BRA `(.L_x_179) ;  /* 0xfffffffc00f08947 */ /* 0x004fea000383ffff */
[----:B------:R-:W-:Y:S05]  /*a660*/  BRA `(.L_x_180) ;  /* 0xffffff8c00047947 */ /* 0x000fea000383ffff */
.L_x_56:
[----:B------:R-:W-:-:S07]  /*a670*/  MOV R0, UR5 ;  /* 0x0000000500007c02 */ /* 0x000fce0008000f00 */
.L_x_181:
[----:B-1----:R1:W2:Y:S02]  /*a680*/  SYNCS.PHASECHK.TRANS64.TRYWAIT P0, [R0+URZ], R3 ;  /* 0x00000003000075a7 */ /* 0x0022a400080011ff */
[----:B--2---:R-:W-:Y:S05]  /*a690*/  @!P0 NANOSLEEP.SYNCS 0x989680 ;  /* 0x009896800000895d */ /* 0x004fea0003900000 */
[----:B------:R-:W2:Y:S02]  /*a6a0*/  @!P0 SYNCS.PHASECHK.TRANS64 P0, [R0+URZ], R3 ;  /* 0x00000003000085a7 */ /* 0x000ea400080010ff */
[----:B--2---:R-:W-:Y:S05]  /*a6b0*/  @!P0 BRA `(.L_x_181) ;  /* 0xfffffffc00f08947 */ /* 0x004fea000383ffff */
[----:B------:R-:W-:Y:S05]  /*a6c0*/  BRA `(.L_x_182) ;  /* 0xffffff8c00107947 */ /* 0x000fea000383ffff */
.L_x_57:
[----:B------:R-:W-:-:S07]  /*a6d0*/  MOV R0, UR5 ;  /* 0x0000000500007c02 */ /* 0x000fce0008000f00 */
.L_x_183:
[----:B-1----:R1:W2:Y:S02]  /*a6e0*/  SYNCS.PHASECHK.TRANS64.TRYWAIT P0, [R0+URZ], R3 ;  /* 0x00000003000075a7 */ /* 0x0022a400080011ff */
[----:B--2---:R-:W-:Y:S05]  /*a6f0*/  @!P0 NANOSLEEP.SYNCS 0x989680 ;  /* 0x009896800000895d */ /* 0x004fea0003900000 */
[----:B------:R-:W2:Y:S02]  /*a700*/  @!P0 SYNCS.PHASECHK.TRANS64 P0, [R0+URZ], R3 ;  /* 0x00000003000085a7 */ /* 0x000ea400080010ff */
[----:B--2---:R-:W-:Y:S05]  /*a710*/  @!P0 BRA `(.L_x_183) ;  /* 0xfffffffc00f08947 */ /* 0x004fea000383ffff */
[----:B------:R-:W-:Y:S05]  /*a720*/  BRA `(.L_x_184) ;  /* 0xffffff8c001c7947 */ /* 0x000fea000383ffff */
.L_x_58:
[----:B------:R-:W-:-:S07]  /*a730*/  MOV R0, UR5 ;  /* 0x0000000500007c02 */ /* 0x000fce0008000f00 */
.L_x_185:
[----:B-1----:R1:W2:Y:S02]  /*a740*/  SYNCS.PHASECHK.TRANS64.TRYWAIT P0, [R0+URZ], R3 ;  /* 0x00000003000075a7 */ /* 0x0022a400080011ff */
[----:B--2---:R-:W-:Y:S05]  /*a750*/  @!P0 NANOSLEEP.SYNCS 0x989680 ;  /* 0x009896800000895d */ /* 0x004fea0003900000 */
[----:B------:R-:W2:Y:S02]  /*a760*/  @!P0 SYNCS.PHASECHK.TRANS64 P0, [R0+URZ], R3 ;  /* 0x00000003000085a7 */ /* 0x000ea400080010ff */
[----:B--2---:R-:W-:Y:S05]  /*a770*/  @!P0 BRA `(.L_x_185) ;  /* 0xfffffffc00f08947 */ /* 0x004fea000383ffff */
[----:B------:R-:W-:Y:S05]  /*a780*/  BRA `(.L_x_186) ;  /* 0xffffff8c00287947 */ /* 0x000fea000383ffff */
.L_x_59:
[----:B------:R-:W-:-:S07]  /*a790*/  MOV R0, UR5 ;  /* 0x0000000500007c02 */ /* 0x000fce0008000f00 */
.L_x_187:
[----:B-1----:R1:W2:Y:S02]  /*a7a0*/  SYNCS.PHASECHK.TRANS64.TRYWAIT P0, [R0+URZ], R3 ;  /* 0x00000003000075a7 */ /* 0x0022a400080011ff */
[----:B--2---:R-:W-:Y:S05]  /*a7b0*/  @!P0 NANOSLEEP.SYNCS 0x989680 ;  /* 0x009896800000895d */ /* 0x004fea0003900000 */
[----:B------:R-:W2:Y:S02]  /*a7c0*/  @!P0 SYNCS.PHASECHK.TRANS64 P0, [R0+URZ], R3 ;  /* 0x00000003000085a7 */ /* 0x000ea400080010ff */
[----:B--2---:R-:W-:Y:S05]  /*a7d0*/  @!P0 BRA `(.L_x_187) ;  /* 0xfffffffc00f08947 */ /* 0x004fea000383ffff */
[----:B------:R-:W-:Y:S05]  /*a7e0*/  BRA `(.L_x_188) ;  /* 0xffffff8c00347947 */ /* 0x000fea000383ffff */
.L_x_60:
[----:B------:R-:W-:-:S07]  /*a7f0*/  MOV R0, UR5 ;  /* 0x0000000500007c02 */ /* 0x000fce0008000f00 */
.L_x_189:
[----:B-1----:R1:W2:Y:S02]  /*a800*/  SYNCS.PHASECHK.TRANS64.TRYWAIT P0, [R0+URZ], R3 ;  /* 0x00000003000075a7 */ /* 0x0022a400080011ff */
[----:B--2---:R-:W-:Y:S05]  /*a810*/  @!P0 NANOSLEEP.SYNCS 0x989680 ;  /* 0x009896800000895d */ /* 0x004fea0003900000 */
[----:B------:R-:W2:Y:S02]  /*a820*/  @!P0 SYNCS.PHASECHK.TRANS64 P0, [R0+URZ], R3 ;  /* 0x00000003000085a7 */ /* 0x000ea400080010ff */
[----:B--2---:R-:W-:Y:S05]  /*a830*/  @!P0 BRA `(.L_x_189) ;  /* 0xfffffffc00f08947 */ /* 0x004fea000383ffff */
[----:B------:R-:W-:Y:S05]  /*a840*/  BRA `(.L_x_190) ;  /* 0xffffff8c00407947 */ /* 0x000fea000383ffff */
.L_x_61:
[----:B------:R-:W-:-:S07]  /*a850*/  MOV R0, UR5 ;  /* 0x0000000500007c02 */ /* 0x000fce0008000f00 */
.L_x_191:
[----:B-1----:R1:W2:Y:S02]  /*a860*/  SYNCS.PHASECHK.TRANS64.TRYWAIT P0, [R0+URZ], R3 ;  /* 0x00000003000075a7 */ /* 0x0022a400080011ff */
[----:B--2---:R-:W-:Y:S05]  /*a870*/  @!P0 NANOSLEEP.SYNCS 0x989680 ;  /* 0x009896800000895d */ /* 0x004fea0003900000 */
[----:B------:R-:W2:Y:S02]  /*a880*/  @!P0 SYNCS.PHASECHK.TRANS64 P0, [R0+URZ], R3 ;  /* 0x00000003000085a7 */ /* 0x000ea400080010ff */
[----:B--2---:R-:W-:Y:S05]  /*a890*/  @!P0 BRA `(.L_x_191) ;  /* 0xfffffffc00f08947 */ /* 0x004fea000383ffff */
[----:B------:R-:W-:Y:S05]  /*a8a0*/  BRA `(.L_x_192) ;  /* 0xffffff8c004c7947 */ /* 0x000fea000383ffff */
.L_x_62:
[----:B------:R-:W-:-:S07]  /*a8b0*/  MOV R0, UR5 ;  /* 0x0000000500007c02 */ /* 0x000fce0008000f00 */
.L_x_193:
[----:B-1----:R1:W2:Y:S02]  /*a8c0*/  SYNCS.PHASECHK.TRANS64.TRYWAIT P0, [R0+URZ], R3 ;  /* 0x00000003000075a7 */ /* 0x0022a400080011ff */
[----:B--2---:R-:W-:Y:S05]  /*a8d0*/  @!P0 NANOSLEEP.SYNCS 0x989680 ;  /* 0x009896800000895d */ /* 0x004fea0003900000 */
[----:B------:R-:W2:Y:S02]  /*a8e0*/  @!P0 SYNCS.PHASECHK.TRANS64 P0, [R0+URZ], R3 ;  /* 0x00000003000085a7 */ /* 0x000ea400080010ff */
[----:B--2---:R-:W-:Y:S05]  /*a8f0*/  @!P0 BRA `(.L_x_193) ;  /* 0xfffffffc00f08947 */ /* 0x004fea000383ffff */
[----:B------:R-:W-:Y:S05]  /*a900*/  BRA `(.L_x_194) ;  /* 0xffffff8c00587947 */ /* 0x000fea000383ffff */
.L_x_63:
[----:B------:R-:W-:-:S07]  /*a910*/  MOV R0, UR5 ;  /* 0x0000000500007c02 */ /* 0x000fce0008000f00 */
.L_x_195:
[----:B-1----:R1:W2:Y:S02]  /*a920*/  SYNCS.PHASECHK.TRANS64.TRYWAIT P0, [R0+URZ], R3 ;  /* 0x00000003000075a7 */ /* 0x0022a400080011ff */
[----:B--2---:R-:W-:Y:S05]  /*a930*/  @!P0 NANOSLEEP.SYNCS 0x989680 ;  /* 0x009896800000895d */ /* 0x004fea0003900000 */
[----:B------:R-:W2:Y:S02]  /*a940*/  @!P0 SYNCS.PHASECHK.TRANS64 P0, [R0+URZ], R3 ;  /* 0x00000003000085a7 */ /* 0x000ea400080010ff */
[----:B--2---:R-:W-:Y:S05]  /*a950*/  @!P0 BRA `(.L_x_195) ;  /* 0xfffffffc00f08947 */ /* 0x004fea000383ffff */
[----:B------:R-:W-:Y:S05]  /*a960*/  BRA `(.L_x_196) ;  /* 0xffffff8c00647947 */ /* 0x000fea000383ffff */
.L_x_64:
[----:B------:R-:W-:-:S07]  /*a970*/  MOV R0, UR5 ;  /* 0x0000000500007c02 */ /* 0x000fce0008000f00 */
.L_x_197:
[----:B-1----:R1:W2:Y:S02]  /*a980*/  SYNCS.PHASECHK.TRANS64.TRYWAIT P0, [R0+URZ], R3 ;  /* 0x00000003000075a7 */ /* 0x0022a400080011ff */
[----:B--2---:R-:W-:Y:S05]  /*a990*/  @!P0 NANOSLEEP.SYNCS 0x989680 ;  /* 0x009896800000895d */ /* 0x004fea0003900000 */
[----:B------:R-:W2:Y:S02]  /*a9a0*/  @!P0 SYNCS.PHASECHK.TRANS64 P0, [R0+URZ], R3 ;  /* 0x00000003000085a7 */ /* 0x000ea400080010ff */
[----:B--2---:R-:W-:Y:S05]  /*a9b0*/  @!P0 BRA `(.L_x_197) ;  /* 0xfffffffc00f08947 */ /* 0x004fea000383ffff */
[----:B------:R-:W-:Y:S05]  /*a9c0*/  BRA `(.L_x_198) ;  /* 0xffffff8c00707947 */ /* 0x000fea000383ffff */
.L_x_65:
[----:B------:R-:W-:-:S07]  /*a9d0*/  MOV R0, UR5 ;  /* 0x0000000500007c02 */ /* 0x000fce0008000f00 */
.L_x_199:
[----:B-1----:R1:W2:Y:S02]  /*a9e0*/  SYNCS.PHASECHK.TRANS64.TRYWAIT P0, [R0+URZ], R3 ;  /* 0x00000003000075a7 */ /* 0x0022a400080011ff */
[----:B--2---:R-:W-:Y:S05]  /*a9f0*/  @!P0 NANOSLEEP.SYNCS 0x989680 ;  /* 0x009896800000895d */ /* 0x004fea0003900000 */
[----:B------:R-:W2:Y:S02]  /*aa00*/  @!P0 SYNCS.PHASECHK.TRANS64 P0, [R0+URZ], R3 ;  /* 0x00000003000085a7 */ /* 0x000ea400080010ff */
[----:B--2---:R-:W-:Y:S05]  /*aa10*/  @!P0 BRA `(.L_x_199) ;  /* 0xfffffffc00f08947 */ /* 0x004fea000383ffff */
[----:B------:R-:W-:Y:S05]  /*aa20*/  BRA `(.L_x_200) ;  /* 0xffffff8c007c7947 */ /* 0x000fea000383ffff */
.L_x_66:
[----:B------:R-:W-:-:S07]  /*aa30*/  MOV R0, UR5 ;  /* 0x0000000500007c02 */ /* 0x000fce0008000f00 */
.L_x_201:
[----:B-1----:R1:W2:Y:S02]  /*aa40*/  SYNCS.PHASECHK.TRANS64.TRYWAIT P0, [R0+URZ], R3 ;  /* 0x00000003000075a7 */ /* 0x0022a400080011ff */
[----:B--2---:R-:W-:Y:S05]  /*aa50*/  @!P0 NANOSLEEP.SYNCS 0x989680 ;  /* 0x009896800000895d */ /* 0x004fea0003900000 */
[----:B------:R-:W2:Y:S02]  /*aa60*/  @!P0 SYNCS.PHASECHK.TRANS64 P0, [R0+URZ], R3 ;  /* 0x00000003000085a7 */ /* 0x000ea400080010ff */
[----:B--2---:R-:W-:Y:S05]  /*aa70*/  @!P0 BRA `(.L_x_201) ;  /* 0xfffffffc00f08947 */ /* 0x004fea000383ffff */
[----:B------:R-:W-:Y:S05]  /*aa80*/  BRA `(.L_x_202) ;  /* 0xffffff8c00887947 */ /* 0x000fea000383ffff */
.L_x_67:
[----:B------:R-:W-:-:S07]  /*aa90*/  MOV R0, UR5 ;  /* 0x0000000500007c02 */ /* 0x000fce0008000f00 */
.L_x_203:
[----:B-1----:R1:W2:Y:S02]  /*aaa0*/  SYNCS.PHASECHK.TRANS64.TRYWAIT P0, [R0+URZ], R3 ;  /* 0x00000003000075a7 */ /* 0x0022a400080011ff */
[----:B--2---:R-:W-:Y:S05]  /*aab0*/  @!P0 NANOSLEEP.SYNCS 0x989680 ;  /* 0x009896800000895d */ /* 0x004fea0003900000 */
[----:B------:R-:W2:Y:S02]  /*aac0*/  @!P0 SYNCS.PHASECHK.TRANS64 P0, [R0+URZ], R3 ;  /* 0x00000003000085a7 */ /* 0x000ea400080010ff */
[----:B--2---:R-:W-:Y:S05]  /*aad0*/  @!P0 BRA `(.L_x_203) ;  /* 0xfffffffc00f08947 */ /* 0x004fea000383ffff */
[----:B------:R-:W-:Y:S05]  /*aae0*/  BRA `(.L_x_204) ;  /* 0xffffff8c00947947 */ /* 0x000fea000383ffff */
.L_x_68:
[----:B------:R-:W-:-:S07]  /*aaf0*/  MOV R0, UR5 ;  /* 0x0000000500007c02 */ /* 0x000fce0008000f00 */
.L_x_205:
[----:B-1----:R1:W2:Y:S02]  /*ab00*/  SYNCS.PHASECHK.TRANS64.TRYWAIT P0, [R0+URZ], R3 ;  /* 0x00000003000075a7 */ /* 0x0022a400080011ff */
[----:B--2---:R-:W-:Y:S05]  /*ab10*/  @!P0 NANOSLEEP.SYNCS 0x989680 ;  /* 0x009896800000895d */ /* 0x004fea0003900000 */
[----:B------:R-:W2:Y:S02]  /*ab20*/  @!P0 SYNCS.PHASECHK.TRANS64 P0, [R0+URZ], R3 ;  /* 0x00000003000085a7 */ /* 0x000ea400080010ff */
[----:B--2---:R-:W-:Y:S05]  /*ab30*/  @!P0 BRA `(.L_x_205) ;  /* 0xfffffffc00f08947 */ /* 0x004fea000383ffff */
[----:B------:R-:W-:Y:S05]  /*ab40*/  BRA `(.L_x_206) ;  /* 0xffffff8c00a07947 */ /* 0x000fea000383ffff */
.L_x_69:
[----:B------:R-:W-:-:S07]  /*ab50*/  MOV R0, UR5 ;  /* 0x0000000500007c02 */ /* 0x000fce0008000f00 */
.L_x_207:
[----:B-1----:R1:W2:Y:S02]  /*ab60*/  SYNCS.PHASECHK.TRANS64.TRYWAIT P0, [R0+URZ], R3 ;  /* 0x00000003000075a7 */ /* 0x0022a400080011ff */
[----:B--2---:R-:W-:Y:S05]  /*ab70*/  @!P0 NANOSLEEP.SYNCS 0x989680 ;  /* 0x009896800000895d */ /* 0x004fea0003900000 */
[----:B------:R-:W2:Y:S02]  /*ab80*/  @!P0 SYNCS.PHASECHK.TRANS64 P0, [R0+URZ], R3 ;  /* 0x00000003000085a7 */ /* 0x000ea400080010ff */
[----:B--2---:R-:W-:Y:S05]  /*ab90*/  @!P0 BRA `(.L_x_207) ;  /* 0xfffffffc00f08947 */ /* 0x004fea000383ffff */
[----:B------:R-:W-:Y:S05]  /*aba0*/  BRA `(.L_x_208) ;  /* 0xffffff8c00ac7947 */ /* 0x000fea000383ffff */
.L_x_70:
[----:B------:R-:W-:-:S07]  /*abb0*/  MOV R0, UR5 ;  /* 0x0000000500007c02 */ /* 0x000fce0008000f00 */
.L_x_209:
[----:B-1----:R1:W2:Y:S02]  /*abc0*/  SYNCS.PHASECHK.TRANS64.TRYWAIT P0, [R0+URZ], R3 ;  /* 0x00000003000075a7 */ /* 0x0022a400080011ff */
[----:B--2---:R-:W-:Y:S05]  /*abd0*/  @!P0 NANOSLEEP.SYNCS 0x989680 ;  /* 0x009896800000895d */ /* 0x004fea0003900000 */
[----:B------:R-:W2:Y:S02]  /*abe0*/  @!P0 SYNCS.PHASECHK.TRANS64 P0, [R0+URZ], R3 ;  /* 0x00000003000085a7 */ /* 0x000ea400080010ff */
[----:B--2---:R-:W-:Y:S05]  /*abf0*/  @!P0 BRA `(.L_x_209) ;  /* 0xfffffffc00f08947 */ /* 0x004fea000383ffff */
[----:B------:R-:W-:Y:S05]  /*ac00*/  BRA `(.L_x_210) ;  /* 0xffffff8c00b87947 */ /* 0x000fea000383ffff */
.L_x_71:
[----:B------:R-:W-:-:S07]  /*ac10*/  MOV R0, UR5 ;  /* 0x0000000500007c02 */ /* 0x000fce0008000f00 */
.L_x_211:
[----:B-1----:R1:W2:Y:S02]  /*ac20*/  SYNCS.PHASECHK.TRANS64.TRYWAIT P0, [R0+URZ], R3 ;  /* 0x00000003000075a7 */ /* 0x0022a400080011ff */
[----:B--2---:R-:W-:Y:S05]  /*ac30*/  @!P0 NANOSLEEP.SYNCS 0x989680 ;  /* 0x009896800000895d */ /* 0x004fea0003900000 */
[----:B------:R-:W2:Y:S02]  /*ac40*/  @!P0 SYNCS.PHASECHK.TRANS64 P0, [R0+URZ], R3 ;  /* 0x00000003000085a7 */ /* 0x000ea400080010ff */
[----:B--2---:R-:W-:Y:S05]  /*ac50*/  @!P0 BRA `(.L_x_211) ;  /* 0xfffffffc00f08947 */ /* 0x004fea000383ffff */
[----:B------:R-:W-:Y:S05]  /*ac60*/  BRA `(.L_x_212) ;  /* 0xffffff8c00c47947 */ /* 0x000fea000383ffff */
.L_x_72:
[----:B------:R-:W-:-:S07]  /*ac70*/  MOV R0, UR5 ;  /* 0x0000000500007c02 */ /* 0x000fce0008000f00 */
.L_x_213:
[----:B-1----:R1:W2:Y:S02]  /*ac80*/  SYNCS.PHASECHK.TRANS64.TRYWAIT P0, [R0+URZ], R3 ;  /* 0x00000003000075a7 */ /* 0x0022a400080011ff */
[----:B--2---:R-:W-:Y:S05]  /*ac90*/  @!P0 NANOSLEEP.SYNCS 0x989680 ;  /* 0x009896800000895d */ /* 0x004fea0003900000 */
[----:B------:R-:W2:Y:S02]  /*aca0*/  @!P0 SYNCS.PHASECHK.TRANS64 P0, [R0+URZ], R3 ;  /* 0x00000003000085a7 */ /* 0x000ea400080010ff */
[----:B--2---:R-:W-:Y:S05]  /*acb0*/  @!P0 BRA `(.L_x_213) ;  /* 0xfffffffc00f08947 */ /* 0x004fea000383ffff */
[----:B------:R-:W-:Y:S05]  /*acc0*/  BRA `(.L_x_214) ;  /* 0xffffff8c00d07947 */ /* 0x000fea000383ffff */
.L_x_73:
[----:B------:R-:W-:-:S07]  /*acd0*/  MOV R0, UR5 ;  /* 0x0000000500007c02 */ /* 0x000fce0008000f00 */
.L_x_215:
[----:B-1----:R1:W2:Y:S02]  /*ace0*/  SYNCS.PHASECHK.TRANS64.TRYWAIT P0, [R0+URZ], R3 ;  /* 0x00000003000075a7 */ /* 0x0022a400080011ff */
[----:B--2---:R-:W-:Y:S05]  /*acf0*/  @!P0 NANOSLEEP.SYNCS 0x989680 ;  /* 0x009896800000895d */ /* 0x004fea0003900000 */
[----:B------:R-:W2:Y:S02]  /*ad00*/  @!P0 SYNCS.PHASECHK.TRANS64 P0, [R0+URZ], R3 ;  /* 0x00000003000085a7 */ /* 0x000ea400080010ff */
[----:B--2---:R-:W-:Y:S05]  /*ad10*/  @!P0 BRA `(.L_x_215) ;  /* 0xfffffffc00f08947 */ /* 0x004fea000383ffff */
[----:B------:R-:W-:Y:S05]  /*ad20*/  BRA `(.L_x_216) ;  /* 0xffffff8c00dc7947 */ /* 0x000fea000383ffff */
.L_x_74:
[----:B------:R-:W-:-:S07]  /*ad30*/  MOV R0, UR5 ;  /* 0x0000000500007c02 */ /* 0x000fce0008000f00 */
.L_x_217:
[----:B-1----:R1:W2:Y:S02]  /*ad40*/  SYNCS.PHASECHK.TRANS64.TRYWAIT P0, [R0+URZ], R3 ;  /* 0x00000003000075a7 */ /* 0x0022a400080011ff */
[----:B--2---:R-:W-:Y:S05]  /*ad50*/  @!P0 NANOSLEEP.SYNCS 0x989680 ;  /* 0x009896800000895d */ /* 0x004fea0003900000 */
[----:B------:R-:W2:Y:S02]  /*ad60*/  @!P0 SYNCS.PHASECHK.TRANS64 P0, [R0+URZ], R3 ;  /* 0x00000003000085a7 */ /* 0x000ea400080010ff */
[----:B--2---:R-:W-:Y:S05]  /*ad70*/  @!P0 BRA `(.L_x_217) ;  /* 0xfffffffc00f08947 */ /* 0x004fea000383ffff */
[----:B------:R-:W-:Y:S05]  /*ad80*/  BRA `(.L_x_218) ;  /* 0xffffff8c00e87947 */ /* 0x000fea000383ffff */
.L_x_77:
[----:B-1----:R1:W2:Y:S02]  /*ad90*/  SYNCS.PHASECHK.TRANS64.TRYWAIT P0, [R2+URZ+0x290], R5 ;  /* 0x00029005020075a7 */ /* 0x0022a400080011ff */
[----:B--2---:R-:W-:Y:S05]  /*ada0*/  @!P0 NANOSLEEP.SYNCS 0x989680 ;  /* 0x009896800000895d */ /* 0x004fea0003900000 */
[----:B------:R-:W2:Y:S02]  /*adb0*/  @!P0 SYNCS.PHASECHK.TRANS64 P0, [R2+URZ+0x290], R5 ;  /* 0x00029005020085a7 */ /* 0x000ea400080010ff */
[----:B--2---:R-:W-:Y:S05]  /*adc0*/  @!P0 BRA `(.L_x_77) ;  /* 0xfffffffc00f08947 */ /* 0x004fea000383ffff */
[----:B------:R-:W-:Y:S05]  /*add0*/  BRA `(.L_x_219) ;  /* 0xffffff9000447947 */ /* 0x000fea000383ffff */
.L_x_78:
[----:B------:R-:W-:-:S07]  /*ade0*/  MOV R2, UR4 ;  /* 0x0000000400027c02 */ /* 0x000fce0008000f00 */
.L_x_220:
[----:B-1----:R1:W2:Y:S02]  /*adf0*/  SYNCS.PHASECHK.TRANS64.TRYWAIT P0, [R2+URZ+0x240], R5 ;  /* 0x00024005020075a7 */ /* 0x0022a400080011ff */
[----:B--2---:R-:W-:Y:S05]  /*ae00*/  @!P0 NANOSLEEP.SYNCS 0x989680 ;  /* 0x009896800000895d */ /* 0x004fea0003900000 */
[----:B------:R-:W2:Y:S02]  /*ae10*/  @!P0 SYNCS.PHASECHK.TRANS64 P0, [R2+URZ+0x240], R5 ;  /* 0x00024005020085a7 */ /* 0x000ea400080010ff */
[----:B--2---:R-:W-:Y:S05]  /*ae20*/  @!P0 BRA `(.L_x_220) ;  /* 0xfffffffc00f08947 */ /* 0x004fea000383ffff */
[----:B------:R-:W-:Y:S05]  /*ae30*/  BRA `(.L_x_221) ;  /* 0xffffff9000547947 */ /* 0x000fea000383ffff */
.L_x_79:
[----:B-1----:R1:W2:Y:S02]  /*ae40*/  SYNCS.PHASECHK.TRANS64.TRYWAIT P1, [R2+URZ+0x230], R5 ;  /* 0x00023005020075a7 */ /* 0x0022a400080211ff */
[----:B--2---:R-:W-:Y:S05]  /*ae50*/  @!P1 NANOSLEEP.SYNCS 0x989680 ;  /* 0x009896800000995d */ /* 0x004fea0003900000 */
[----:B------:R-:W2:Y:S02]  /*ae60*/  @!P1 SYNCS.PHASECHK.TRANS64 P1, [R2+URZ+0x230], R5 ;  /* 0x00023005020095a7 */ /* 0x000ea400080210ff */
[----:B--2---:R-:W-:Y:S05]  /*ae70*/  @!P1 BRA `(.L_x_79) ;  /* 0xfffffffc00f09947 */ /* 0x004fea000383ffff */
[----:B------:R-:W-:Y:S05]  /*ae80*/  BRA `(.L_x_222) ;  /* 0xffffff9000847947 */ /* 0x000fea000383ffff */
.L_x_82:
[----:B------:R-:W-:-:S07]  /*ae90*/  MOV R0, UR4 ;  /* 0x0000000400007c02 */ /* 0x000fce0008000f00 */
.L_x_223:
[----:B-1----:R1:W2:Y:S02]  /*aea0*/  SYNCS.PHASECHK.TRANS64.TRYWAIT P0, [R0+URZ+0x240], R3 ;  /* 0x00024003000075a7 */ /* 0x0022a400080011ff */
[----:B--2---:R-:W-:Y:S05]  /*aeb0*/  @!P0 NANOSLEEP.SYNCS 0x989680 ;  /* 0x009896800000895d */ /* 0x004fea0003900000 */
[----:B------:R-:W2:Y:S02]  /*aec0*/  @!P0 SYNCS.PHASECHK.TRANS64 P0, [R0+URZ+0x240], R3 ;  /* 0x00024003000085a7 */ /* 0x000ea400080010ff */
[----:B--2---:R-:W-:Y:S05]  /*aed0*/  @!P0 BRA `(.L_x_223) ;  /* 0xfffffffc00f08947 */ /* 0x004fea000383ffff */
[----:B------:R-:W-:Y:S05]  /*aee0*/  BRA `(.L_x_81) ;  /* 0xffffff9000d87947 */ /* 0x000fea000383ffff */
.L_x_91:
[----:B-1----:R-:W-:-:S04]  /*aef0*/  MOV R0, UR5 ;  /* 0x0000000500007c02 */ /* 0x002fc80008000f00 */
[----:B------:R1:W2:Y:S03]  /*af00*/  SYNCS.PHASECHK.TRANS64.TRYWAIT P0, [R0+URZ+0x8], R7 ;  /* 0x00000807000075a7 */ /* 0x0002a600080011ff */
[----:B--2---:R-:W-:Y:S05]  /*af10*/  @!P0 NANOSLEEP.SYNCS 0x989680 ;  /* 0x009896800000895d */ /* 0x004fea0003900000 */
[----:B------:R-:W2:Y:S02]  /*af20*/  @!P0 SYNCS.PHASECHK.TRANS64 P0, [R0+URZ+0x8], R7 ;  /* 0x00000807000085a7 */ /* 0x000ea400080010ff */
[----:B--2---:R-:W-:Y:S05]  /*af30*/  @!P0 BRA `(.L_x_91) ;  /* 0xfffffffc00ec8947 */ /* 0x004fea000383ffff */
[----:B------:R-:W-:Y:S05]  /*af40*/  BRA `(.L_x_90) ;  /* 0xffffff94008c7947 */ /* 0x000fea000383ffff */
.L_x_93:
[----:B------:R-:W-:Y:S01]  /*af50*/  BSSY B0, `(.L_x_224) ;  /* 0x0000006000007945 */ /* 0x000fe20003800000 */
[----:B------:R-:W-:-:S07]  /*af60*/  MOV R15, 0xffffffff ;  /* 0xffffffff000f7802 */ /* 0x000fce0000000f00 */
[----:B-1---5:R-:W-:Y:S05]  /*af70*/  WARPSYNC.COLLECTIVE R15, `(.L_x_225) ;  /* 0x000000000f0c7348 */ /* 0x022fea0003c00000 */
[----:B------:R-:W-:Y:S02]  /*af80*/  ELECT P6, UR79, PT ;  /* 0x00000000004f782f */ /* 0x000fe400038c0000 */
[----:B------:R-:W-:Y:S01]  /*af90*/  MOV R14, UR79 ;  /* 0x0000004f000e7c02 */ /* 0x000fe20008000f00 */
[----:B-1---5:R-:W-:Y:S10]  /*afa0*/  ENDCOLLECTIVE ;  /* 0x000000000000791b */ /* 0x022ff40003800000 */
.L_x_225:
[----:B------:R-:W-:Y:S05]  /*afb0*/  BSYNC B0 ;  /* 0x0000000000007941 */ /* 0x000fea0003800000 */
.L_x_224:
[----:B------:R-:W-:Y:S01]  /*afc0*/  PLOP3.LUT P0, PT, P6, PT, PT, 0x80, 0x8 ;  /* 0x000000000008781c */ /* 0x000fe2000370f070 */
[----:B------:R-:W-:-:S12]  /*afd0*/  BRA `(.L_x_226) ;  /* 0xffffff9400b87947 */ /* 0x000fd8000383ffff */
.L_x_95:
[----:B-1----:R-:W-:-:S04]  /*afe0*/  MOV R0, UR5 ;  /* 0x0000000500007c02 */ /* 0x002fc80008000f00 */
[----:B------:R1:W2:Y:S03]  /*aff0*/  SYNCS.PHASECHK.TRANS64.TRYWAIT P0, [R0+URZ+0x8], R5 ;  /* 0x00000805000075a7 */ /* 0x0002a600080011ff */
[----:B--2---:R-:W-:Y:S05]  /*b000*/  @!P0 NANOSLEEP.SYNCS 0x989680 ;  /* 0x009896800000895d */ /* 0x004fea0003900000 */
[----:B------:R-:W2:Y:S02]  /*b010*/  @!P0 SYNCS.PHASECHK.TRANS64 P0, [R0+URZ+0x8], R5 ;  /* 0x00000805000085a7 */ /* 0x000ea400080010ff */
[----:B--2---:R-:W-:Y:S05]  /*b020*/  @!P0 BRA `(.L_x_95) ;  /* 0xfffffffc00ec8947 */ /* 0x004fea000383ffff */
[----:B------:R-:W-:Y:S05]  /*b030*/  BRA `(.L_x_94) ;  /* 0xffffff9400bc7947 */ /* 0x000fea000383ffff */
.L_x_96:
[----:B-1----:R1:W2:Y:S02]  /*b040*/  SYNCS.PHASECHK.TRANS64.TRYWAIT P0, [R0+URZ+0x230], R5 ;  /* 0x00023005000075a7 */ /* 0x0022a400080011ff */
[----:B--2---:R-:W-:Y:S05]  /*b050*/  @!P0 NANOSLEEP.SYNCS 0x989680 ;  /* 0x009896800000895d */ /* 0x004fea0003900000 */
[----:B------:R-:W2:Y:S02]  /*b060*/  @!P0 SYNCS.PHASECHK.TRANS64 P0, [R0+URZ+0x230], R5 ;  /* 0x00023005000085a7 */ /* 0x000ea400080010ff */
[----:B--2---:R-:W-:Y:S05]  /*b070*/  @!P0 BRA `(.L_x_96) ;  /* 0xfffffffc00f08947 */ /* 0x004fea000383ffff */
[----:B------:R-:W-:Y:S05]  /*b080*/  BRA `(.L_x_227) ;  /* 0xffffff9800907947 */ /* 0x000fea000383ffff */
.L_x_98:
[----:B------:R-:W-:-:S07]  /*b090*/  MOV R0, UR19 ;  /* 0x0000001300007c02 */ /* 0x000fce0008000f00 */
.L_x_228:
[----:B-1----:R1:W2:Y:S02]  /*b0a0*/  SYNCS.PHASECHK.TRANS64.TRYWAIT P0, [R0+URZ+0x270], R5 ;  /* 0x00027005000075a7 */ /* 0x0022a400080011ff */
[----:B--2---:R-:W-:Y:S05]  /*b0b0*/  @!P0 NANOSLEEP.SYNCS 0x989680 ;  /* 0x009896800000895d */ /* 0x004fea0003900000 */
[----:B------:R-:W2:Y:S02]  /*b0c0*/  @!P0 SYNCS.PHASECHK.TRANS64 P0, [R0+URZ+0x270], R5 ;  /* 0x00027005000085a7 */ /* 0x000ea400080010ff */
[----:B--2---:R-:W-:Y:S05]  /*b0d0*/  @!P0 BRA `(.L_x_228) ;  /* 0xfffffffc00f08947 */ /* 0x004fea000383ffff */
[----:B------:R-:W-:Y:S05]  /*b0e0*/  BRA `(.L_x_229) ;  /* 0xffffff9800d87947 */ /* 0x000fea000383ffff */
.L_x_101:
[----:B------:R-:W-:Y:S07]  /*b0f0*/  MOV R0, UR6 ;  /* 0x0000000600007c02 */ /* 0x000fee0008000f00 */
.L_x_230:
[----:B-1----:R1:W2:Y:S02]  /*b100*/  SYNCS.PHASECHK.TRANS64.TRYWAIT P0, [R0+URZ], R5 ;  /* 0x00000005000075a7 */ /* 0x0022a400080011ff */
[----:B--2---:R-:W-:Y:S05]  /*b110*/  @!P0 NANOSLEEP.SYNCS 0x989680 ;  /* 0x009896800000895d */ /* 0x004fea0003900000 */
[----:B------:R-:W2:Y:S02]  /*b120*/  @!P0 SYNCS.PHASECHK.TRANS64 P0, [R0+URZ], R5 ;  /* 0x00000005000085a7 */ /* 0x000ea400080010ff */
[----:B--2---:R-:W-:Y:S05]  /*b130*/  @!P0 BRA `(.L_x_230) ;  /* 0xfffffffc00f08947 */ /* 0x004fea000383ffff */
[----:B------:R-:W-:Y:S05]  /*b140*/  BRA `(.L_x_100) ;  /* 0xffffff9800f07947 */ /* 0x000fea000383ffff */
.L_x_105:
[----:B-1----:R-:W-:-:S07]  /*b150*/  MOV R0, UR4 ;  /* 0x0000000400007c02 */ /* 0x002fce0008000f00 */
.L_x_231:
[----:B-1----:R1:W2:Y:S02]  /*b160*/  SYNCS.PHASECHK.TRANS64.TRYWAIT P0, [R0+URZ], R3 ;  /* 0x00000003000075a7 */ /* 0x0022a400080011ff */
[----:B--2---:R-:W-:Y:S05]  /*b170*/  @!P0 NANOSLEEP.SYNCS 0x989680 ;  /* 0x009896800000895d */ /* 0x004fea0003900000 */
[----:B------:R-:W2:Y:S02]  /*b180*/  @!P0 SYNCS.PHASECHK.TRANS64 P0, [R0+URZ], R3 ;  /* 0x00000003000085a7 */ /* 0x000ea400080010ff */
[----:B--2---:R-:W-:Y:S05]  /*b190*/  @!P0 BRA `(.L_x_231) ;  /* 0xfffffffc00f08947 */ /* 0x004fea000383ffff */
[----:B------:R-:W-:Y:S05]  /*b1a0*/  BRA `(.L_x_232) ;  /* 0xffffff9c00a87947 */ /* 0x000fea000383ffff */
.L_x_106:
[----:B------:R-:W-:-:S07]  /*b1b0*/  MOV R0, UR5 ;  /* 0x0000000500007c02 */ /* 0x000fce0008000f00 */
.L_x_233:
[----:B-1----:R1:W2:Y:S02]  /*b1c0*/  SYNCS.PHASECHK.TRANS64.TRYWAIT P0, [R0+URZ], R3 ;  /* 0x00000003000075a7 */ /* 0x0022a400080011ff */
[----:B--2---:R-:W-:Y:S05]  /*b1d0*/  @!P0 NANOSLEEP.SYNCS 0x989680 ;  /* 0x009896800000895d */ /* 0x004fea0003900000 */
[----:B------:R-:W2:Y:S02]  /*b1e0*/  @!P0 SYNCS.PHASECHK.TRANS64 P0, [R0+URZ], R3 ;  /* 0x00000003000085a7 */ /* 0x000ea400080010ff */
[----:B--2---:R-:W-:Y:S05]  /*b1f0*/  @!P0 BRA `(.L_x_233) ;  /* 0xfffffffc00f08947 */ /* 0x004fea000383ffff */
[----:B------:R-:W-:Y:S05]  /*b200*/  BRA `(.L_x_234) ;  /* 0xffffff9c00b47947 */ /* 0x000fea000383ffff */
.L_x_107:
[----:B------:R-:W-:-:S07]  /*b210*/  MOV R0, UR5 ;  /* 0x0000000500007c02 */ /* 0x000fce0008000f00 */
.L_x_235:
[----:B-1----:R1:W2:Y:S02]  /*b220*/  SYNCS.PHASECHK.TRANS64.TRYWAIT P0, [R0+URZ], R3 ;  /* 0x00000003000075a7 */ /* 0x0022a400080011ff */
[----:B--2---:R-:W-:Y:S05]  /*b230*/  @!P0 NANOSLEEP.SYNCS 0x989680 ;  /* 0x009896800000895d */ /* 0x004fea0003900000 */
[----:B------:R-:W2:Y:S02]  /*b240*/  @!P0 SYNCS.PHASECHK.TRANS64 P0, [R0+URZ], R3 ;  /* 0x00000003000085a7 */ /* 0x000ea400080010ff */
[----:B--2---:R-:W-:Y:S05]  /*b250*/  @!P0 BRA `(.L_x_235) ;  /* 0xfffffffc00f08947 */ /* 0x004fea000383ffff */
[----:B------:R-:W-:Y:S05]  /*b260*/  BRA `(.L_x_236) ;  /* 0xffffff9c00c07947 */ /* 0x000fea000383ffff */
.L_x_110:
[----:B------:R-:W-:-:S07]  /*b270*/  MOV R0, UR13 ;  /* 0x0000000d00007c02 */ /* 0x000fce0008000f00 */
.L_x_237:
[----:B-1----:R1:W2:Y:S02]  /*b280*/  SYNCS.PHASECHK.TRANS64.TRYWAIT P1, [R0+URZ+0x2b0], R3 ;  /* 0x0002b003000075a7 */ /* 0x0022a400080211ff */
[----:B--2---:R-:W-:Y:S05]  /*b290*/  @!P1 NANOSLEEP.SYNCS 0x989680 ;  /* 0x009896800000995d */ /* 0x004fea0003900000 */
[----:B------:R-:W2:Y:S02]  /*b2a0*/  @!P1 SYNCS.PHASECHK.TRANS64 P1, [R0+URZ+0x2b0], R3 ;  /* 0x0002b003000095a7 */ /* 0x000ea400080210ff */
[----:B--2---:R-:W-:Y:S05]  /*b2b0*/  @!P1 BRA `(.L_x_237) ;  /* 0xfffffffc00f09947 */ /* 0x004fea000383ffff */
[----:B------:R-:W-:Y:S05]  /*b2c0*/  BRA `(.L_x_238) ;  /* 0xffffffa0000c7947 */ /* 0x000fea000383ffff */
.L_x_115:
[----:B--2---:R2:W3:Y:S02]  /*b2d0*/  SYNCS.PHASECHK.TRANS64.TRYWAIT P0, [R12+URZ+0x230], R9 ;  /* 0x000230090c0075a7 */ /* 0x0044e400080011ff */
[----:B---3--:R-:W-:Y:S05]  /*b2e0*/  @!P0 NANOSLEEP.SYNCS 0x989680 ;  /* 0x009896800000895d */ /* 0x008fea0003900000 */
[----:B------:R-:W3:Y:S02]  /*b2f0*/  @!P0 SYNCS.PHASECHK.TRANS64 P0, [R12+URZ+0x230], R9 ;  /* 0x000230090c0085a7 */ /* 0x000ee400080010ff */
[----:B---3--:R-:W-:Y:S05]  /*b300*/  @!P0 BRA `(.L_x_115) ;  /* 0xfffffffc00f08947 */ /* 0x008fea000383ffff */
[----:B------:R-:W-:Y:S05]  /*b310*/  BRA `(.L_x_239) ;  /* 0xffffffa400307947 */ /* 0x000fea000383ffff */
.L_x_118:
[----:B------:R-:W-:Y:S07]  /*b320*/  MOV R0, UR21 ;  /* 0x0000001500007c02 */ /* 0x000fee0008000f00 */
.L_x_240:
[----:B--2---:R2:W3:Y:S02]  /*b330*/  SYNCS.PHASECHK.TRANS64.TRYWAIT P2, [R0+URZ+0x228], R11 ;  /* 0x0002280b000075a7 */ /* 0x0044e400080411ff */
[----:B---3--:R-:W-:Y:S05]  /*b340*/  @!P2 NANOSLEEP.SYNCS 0x989680 ;  /* 0x009896800000a95d */ /* 0x008fea0003900000 */
[----:B------:R-:W3:Y:S02]  /*b350*/  @!P2 SYNCS.PHASECHK.TRANS64 P2, [R0+URZ+0x228], R11 ;  /* 0x0002280b0000a5a7 */ /* 0x000ee400080410ff */
[----:B---3--:R-:W-:Y:S05]  /*b360*/  @!P2 BRA `(.L_x_240) ;  /* 0xfffffffc00f0a947 */ /* 0x008fea000383ffff */
[----:B------:R-:W-:Y:S05]  /*b370*/  BRA `(.L_x_117) ;  /* 0xffffffa800987947 */ /* 0x000fea000383ffff */
.L_x_121:
[----:B--2---:R-:W-:Y:S07]  /*b380*/  MOV R0, UR21 ;  /* 0x0000001500007c02 */ /* 0x004fee0008000f00 */
.L_x_241:
[----:B--2---:R2:W3:Y:S02]  /*b390*/  SYNCS.PHASECHK.TRANS64.TRYWAIT P0, [R0+URZ+0x210], R9 ;  /* 0x00021009000075a7 */ /* 0x0044e400080011ff */
[----:B---3--:R-:W-:Y:S05]  /*b3a0*/  @!P0 NANOSLEEP.SYNCS 0x989680 ;  /* 0x009896800000895d */ /* 0x008fea0003900000 */
[----:B------:R-:W3:Y:S02]  /*b3b0*/  @!P0 SYNCS.PHASECHK.TRANS64 P0, [R0+URZ+0x210], R9 ;  /* 0x00021009000085a7 */ /* 0x000ee400080010ff */
[----:B---3--:R-:W-:Y:S05]  /*b3c0*/  @!P0 BRA `(.L_x_241) ;  /* 0xfffffffc00f08947 */ /* 0x008fea000383ffff */
[----:B------:R-:W-:Y:S05]  /*b3d0*/  BRA `(.L_x_242) ;  /* 0xffffffa800f47947 */ /* 0x000fea000383ffff */
.L_x_122:
[----:B------:R-:W-:Y:S07]  /*b3e0*/  MOV R0, UR21 ;  /* 0x0000001500007c02 */ /* 0x000fee0008000f00 */
.L_x_243:
[----:B--2---:R2:W3:Y:S02]  /*b3f0*/  SYNCS.PHASECHK.TRANS64.TRYWAIT P0, [R0+URZ+0x218], R9 ;  /* 0x00021809000075a7 */ /* 0x0044e400080011ff */
[----:B---3--:R-:W-:Y:S05]  /*b400*/  @!P0 NANOSLEEP.SYNCS 0x989680 ;  /* 0x009896800000895d */ /* 0x008fea0003900000 */
[----:B------:R-:W3:Y:S02]  /*b410*/  @!P0 SYNCS.PHASECHK.TRANS64 P0, [R0+URZ+0x218], R9 ;  /* 0x00021809000085a7 */ /* 0x000ee400080010ff */
[----:B---3--:R-:W-:Y:S05]  /*b420*/  @!P0 BRA `(.L_x_243) ;  /* 0xfffffffc00f08947 */ /* 0x008fea000383ffff */
[----:B------:R-:W-:Y:S05]  /*b430*/  BRA `(.L_x_244) ;  /* 0xffffffac002c7947 */ /* 0x000fea000383ffff */
.L_x_124:
[----:B------:R-:W-:-:S07]  /*b440*/  MOV R0, UR21 ;  /* 0x0000001500007c02 */ /* 0x000fce0008000f00 */
.L_x_245:
[----:B---3--:R3:W4:Y:S02]  /*b450*/  SYNCS.PHASECHK.TRANS64.TRYWAIT P0, [R0+URZ+0x210], R3 ;  /* 0x00021003000075a7 */ /* 0x00872400080011ff */
[----:B----4-:R-:W-:Y:S05]  /*b460*/  @!P0 NANOSLEEP.SYNCS 0x989680 ;  /* 0x009896800000895d */ /* 0x010fea0003900000 */
[----:B------:R-:W4:Y:S02]  /*b470*/  @!P0 SYNCS.PHASECHK.TRANS64 P0, [R0+URZ+0x210], R3 ;  /* 0x00021003000085a7 */ /* 0x000f2400080010ff */
[----:B----4-:R-:W-:Y:S05]  /*b480*/  @!P0 BRA `(.L_x_245) ;  /* 0xfffffffc00f08947 */ /* 0x010fea000383ffff */
[----:B------:R-:W-:Y:S05]  /*b490*/  BRA `(.L_x_246) ;  /* 0xffffffac009c7947 */ /* 0x000fea000383ffff */
.L_x_126:
[----:B-1----:R1:W2:Y:S02]  /*b4a0*/  SYNCS.PHASECHK.TRANS64.TRYWAIT P0, [R3+URZ+0x230], R0 ;  /* 0x00023000030075a7 */ /* 0x0022a400080011ff */
[----:B--2---:R-:W-:Y:S05]  /*b4b0*/  @!P0 NANOSLEEP.SYNCS 0x989680 ;  /* 0x009896800000895d */ /* 0x004fea0003900000 */
[----:B------:R-:W2:Y:S02]  /*b4c0*/  @!P0 SYNCS.PHASECHK.TRANS64 P0, [R3+URZ+0x230], R0 ;  /* 0x00023000030085a7 */ /* 0x000ea400080010ff */
[----:B--2---:R-:W-:Y:S05]  /*b4d0*/  @!P0 BRA `(.L_x_126) ;  /* 0xfffffffc00f08947 */ /* 0x004fea000383ffff */
[----:B------:R-:W-:Y:S05]  /*b4e0*/  BRA `(.L_x_247) ;  /* 0xffffffb0005c7947 */ /* 0x000fea000383ffff */
.L_x_137:
[----:B--2---:R2:W1:Y:S02]  /*b4f0*/  SYNCS.PHASECHK.TRANS64.TRYWAIT P1, [R3+URZ+0x200], R2 ;  /* 0x00020002030075a7 */ /* 0x00446400080211ff */
[----:B-1----:R-:W-:Y:S05]  /*b500*/  @!P1 NANOSLEEP.SYNCS 0x989680 ;  /* 0x009896800000995d */ /* 0x002fea0003900000 */
[----:B------:R-:W1:Y:S02]  /*b510*/  @!P1 SYNCS.PHASECHK.TRANS64 P1, [R3+URZ+0x200], R2 ;  /* 0x00020002030095a7 */ /* 0x000e6400080210ff */
[----:B-1----:R-:W-:Y:S05]  /*b520*/  @!P1 BRA `(.L_x_137) ;  /* 0xfffffffc00f09947 */ /* 0x002fea000383ffff */
[----:B------:R-:W-:Y:S05]  /*b530*/  BRA `(.L_x_136) ;  /* 0xffffffbc00dc7947 */ /* 0x000fea000383ffff */
.L_x_139:
[----:B--2---:R2:W4:Y:S02]  /*b540*/  SYNCS.PHASECHK.TRANS64.TRYWAIT P0, [R161+URZ+0x250], R4 ;  /* 0x00025004a10075a7 */ /* 0x00452400080011ff */
[----:B----4-:R-:W-:Y:S05]  /*b550*/  @!P0 NANOSLEEP.SYNCS 0x989680 ;  /* 0x009896800000895d */ /* 0x010fea0003900000 */
[----:B------:R-:W4:Y:S02]  /*b560*/  @!P0 SYNCS.PHASECHK.TRANS64 P0, [R161+URZ+0x250], R4 ;  /* 0x00025004a10085a7 */ /* 0x000f2400080010ff */
[----:B----4-:R-:W-:Y:S05]  /*b570*/  @!P0 BRA `(.L_x_139) ;  /* 0xfffffffc00f08947 */ /* 0x010fea000383ffff */
[----:B------:R-:W-:Y:S05]  /*b580*/  BRA `(.L_x_138) ;  /* 0xffffffc000347947 */ /* 0x000fea000383ffff */
.L_x_148:
[----:B---3--:R3:W4:Y:S02]  /*b590*/  SYNCS.PHASECHK.TRANS64.TRYWAIT P0, [R197+URZ+0x200], R2 ;  /* 0x00020002c50075a7 */ /* 0x00872400080011ff */
[----:B----4-:R-:W-:Y:S05]  /*b5a0*/  @!P0 NANOSLEEP.SYNCS 0x989680 ;  /* 0x009896800000895d */ /* 0x010fea0003900000 */
[----:B------:R-:W4:Y:S02]  /*b5b0*/  @!P0 SYNCS.PHASECHK.TRANS64 P0, [R197+URZ+0x200], R2 ;  /* 0x00020002c50085a7 */ /* 0x000f2400080010ff */
[----:B----4-:R-:W-:Y:S05]  /*b5c0*/  @!P0 BRA `(.L_x_148) ;  /* 0xfffffffc00f08947 */ /* 0x010fea000383ffff */
[----:B------:R-:W-:Y:S05]  /*b5d0*/  BRA `(.L_x_147) ;  /* 0xffffffd400447947 */ /* 0x000fea000383ffff */
        .weak           $__internal_0_$__cuda_sm10x_tcgen05_guardrail_trap_col_being_dealloced_not_returned_by_alloc
        .type           $__internal_0_$__cuda_sm10x_tcgen05_guardrail_trap_col_being_dealloced_not_returned_by_alloc,@function
        .size           $__internal_0_$__cuda_sm10x_tcgen05_guardrail_trap_col_being_dealloced_not_returned_by_alloc,($__internal_1_$__cuda_sm10x_tcgen05_guardrail_trap_phase_invalid_during_alloc - $__internal_0_$__cuda_sm10x_tcgen05_guardrail_trap_col_being_dealloced_not_returned_by_alloc)
$__internal_0_$__cuda_sm10x_tcgen05_guardrail_trap_col_being_dealloced_not_returned_by_alloc:
[----:B------:R-:W-:Y:S05]  /*b5e0*/  BPT.TRAP 0x1 ;  /* 0x000000040000795c */ /* 0x000fea0000300000 */
[----:B------:R-:W-:-:S04]  /*b5f0*/  HFMA2 R3, -RZ, RZ, 0, 0 ;  /* 0x00000000ff037431 */ /* 0x000fc800000001ff */
[----:B------:R-:W-:Y:S05]  /*b600*/  RET.REL.NODEC R2 `(_ZN7cutlass13device_kernelINS_4gemm6kernel13GemmUniversalIN4cute5tupleIJiiiiEEENS1_10collective13CollectiveMmaINS1_35MainloopSm100TmaUmmaWarpSpecializedILi32ELi2ELi4ENS5_IJNS4_1CILi2EEESB_NSA_ILi1EEEEEEEENS5_IJNSA_ILi256EEENSA_ILi128EEENSA_ILi32EEEEEENS_12float_e5m2_tENS5_IJlSC_lEEESJ_SK_NS4_8TiledMMAINS4_8MMA_AtomIJNS4_10MMA_TraitsINS4_25SM100_MMA_F8F6F4_2x1SM_SSEJSJ_SJ_fSF_SG_NS4_17integral_constantINS4_4UMMA5MajorELSR_0EEESS_NSP_INSQ_7ScaleInELST_0EEESU_EEEEEENS4_6LayoutINS5_IJSC_SC_SC_EEENS5_IJNSA_ILi0EEESZ_SZ_EEEEENS5_IJNS4_10UnderscoreES12_S12_EEEEENS4_28SM100_TMA_2SM_LOAD_MULTICASTENS4_14ComposedLayoutINS4_7SwizzleILi1ELi4ELi3EEENS4_18smem_ptr_flag_bitsILi8EEENSX_INS5_IJNSA_ILi8EEESH_EEENS5_IJSH_SC_EEEEEEEvNS4_8identityENS4_18SM100_TMA_2SM_LOADES1F_vS1G_EENS_8epilogue10collective18CollectiveEpilogueINS1J_23Sm100TmaWarpSpecializedILi2ELi2ELi64ELb0ELb0EEEJNS5_IJSG_SG_SH_EEENS5_IJNSX_ISG_SC_EENSX_INSA_ILi64EEESC_EEEEESJ_SK_SJ_SK_NS1J_6fusion15FusionCallbacksIS1N_NS1T_17LinearCombinationISJ_fSJ_fLNS_15FloatRoundStyleE2EEES1O_S1S_JEEENS4_5SM1004TMEM4LOAD26SM100_TMEM_LOAD_32dp32b64xENS4_13SM90_TMA_LOADENS16_INS17_ILi2ELi4ELi3EEES1A_NSX_INS5_IJS1B_S1Q_EEENS5_IJS1Q_SC_EEEEEEENS4_39AutoVectorizingCopyWithAssumedAlignmentILi128EEENS4_14SM90_TMA_STOREES28_S2A_S2A_EEEvvEEEEvNT_6ParamsE) ;  /* 0xffffff48027c7950 */ /* 0x000fea0003c3ffff */
        .weak           $__internal_1_$__cuda_sm10x_tcgen05_guardrail_trap_phase_invalid_during_alloc
        .type           $__internal_1_$__cuda_sm10x_tcgen05_guardrail_trap_phase_invalid_during_alloc,@function
        .size           $__internal_1_$__cuda_sm10x_tcgen05_guardrail_trap_phase_invalid_during_alloc,($__internal_2_$__cuda_sm10x_tcgen05_guardrail_trap_unallocated_columns_being_dealloced - $__internal_1_$__cuda_sm10x_tcgen05_guardrail_trap_phase_invalid_during_alloc)
$__internal_1_$__cuda_sm10x_tcgen05_guardrail_trap_phase_invalid_during_alloc:
[----:B------:R-:W-:Y:S05]  /*b610*/  BPT.TRAP 0x1 ;  /* 0x000000040000795c */ /* 0x000fea0000300000 */
[----:B------:R-:W-:-:S04]  /*b620*/  MOV R5, 0x0 ;  /* 0x0000000000057802 */ /* 0x000fc80000000f00 */
[----:B------:R-:W-:Y:S05]  /*b630*/  RET.REL.NODEC R4 `(_ZN7cutlass13device_kernelINS_4gemm6kernel13GemmUniversalIN4cute5tupleIJiiiiEEENS1_10collective13CollectiveMmaINS1_35MainloopSm100TmaUmmaWarpSpecializedILi32ELi2ELi4ENS5_IJNS4_1CILi2EEESB_NSA_ILi1EEEEEEEENS5_IJNSA_ILi256EEENSA_ILi128EEENSA_ILi32EEEEEENS_12float_e5m2_tENS5_IJlSC_lEEESJ_SK_NS4_8TiledMMAINS4_8MMA_AtomIJNS4_10MMA_TraitsINS4_25SM100_MMA_F8F6F4_2x1SM_SSEJSJ_SJ_fSF_SG_NS4_17integral_constantINS4_4UMMA5MajorELSR_0EEESS_NSP_INSQ_7ScaleInELST_0EEESU_EEEEEENS4_6LayoutINS5_IJSC_SC_SC_EEENS5_IJNSA_ILi0EEESZ_SZ_EEEEENS5_IJNS4_10UnderscoreES12_S12_EEEEENS4_28SM100_TMA_2SM_LOAD_MULTICASTENS4_14ComposedLayoutINS4_7SwizzleILi1ELi4ELi3EEENS4_18smem_ptr_flag_bitsILi8EEENSX_INS5_IJNSA_ILi8EEESH_EEENS5_IJSH_SC_EEEEEEEvNS4_8identityENS4_18SM100_TMA_2SM_LOADES1F_vS1G_EENS_8epilogue10collective18CollectiveEpilogueINS1J_23Sm100TmaWarpSpecializedILi2ELi2ELi64ELb0ELb0EEEJNS5_IJSG_SG_SH_EEENS5_IJNSX_ISG_SC_EENSX_INSA_ILi64EEESC_EEEEESJ_SK_SJ_SK_NS1J_6fusion15FusionCallbacksIS1N_NS1T_17LinearCombinationISJ_fSJ_fLNS_15FloatRoundStyleE2EEES1O_S1S_JEEENS4_5SM1004TMEM4LOAD26SM100_TMEM_LOAD_32dp32b64xENS4_13SM90_TMA_LOADENS16_INS17_ILi2ELi4ELi3EEES1A_NSX_INS5_IJS1B_S1Q_EEENS5_IJS1Q_SC_EEEEEEENS4_39AutoVectorizingCopyWithAssumedAlignmentILi128EEENS4_14SM90_TMA_STOREES28_S2A_S2A_EEEvvEEEEvNT_6ParamsE) ;  /* 0xffffff4804707950 */ /* 0x000fea0003c3ffff */
        .weak           $__internal_2_$__cuda_sm10x_tcgen05_guardrail_trap_unallocated_columns_being_dealloced
        .type           $__internal_2_$__cuda_sm10x_tcgen05_guardrail_trap_unallocated_columns_being_dealloced,@function
        .size           $__internal_2_$__cuda_sm10x_tcgen05_guardrail_trap_unallocated_columns_being_dealloced,(.L_x_249 - $__internal_2_$__cuda_sm10x_tcgen05_guardrail_trap_unallocated_columns_being_dealloced)
$__internal_2_$__cuda_sm10x_tcgen05_guardrail_trap_unallocated_columns_being_dealloced:
[----:B------:R-:W-:Y:S05]  /*b640*/  BPT.TRAP 0x1 ;  /* 0x000000040000795c */ /* 0x000fea0000300000 */
[----:B------:R-:W-:-:S04]  /*b650*/  HFMA2 R3, -RZ, RZ, 0, 0 ;  /* 0x00000000ff037431 */ /* 0x000fc800000001ff */
[----:B------:R-:W-:Y:S05]  /*b660*/  RET.REL.NODEC R2 `(_ZN7cutlass13device_kernelINS_4gemm6kernel13GemmUniversalIN4cute5tupleIJiiiiEEENS1_10collective13CollectiveMmaINS1_35MainloopSm100TmaUmmaWarpSpecializedILi32ELi2ELi4ENS5_IJNS4_1CILi2EEESB_NSA_ILi1EEEEEEEENS5_IJNSA_ILi256EEENSA_ILi128EEENSA_ILi32EEEEEENS_12float_e5m2_tENS5_IJlSC_lEEESJ_SK_NS4_8TiledMMAINS4_8MMA_AtomIJNS4_10MMA_TraitsINS4_25SM100_MMA_F8F6F4_2x1SM_SSEJSJ_SJ_fSF_SG_NS4_17integral_constantINS4_4UMMA5MajorELSR_0EEESS_NSP_INSQ_7ScaleInELST_0EEESU_EEEEEENS4_6LayoutINS5_IJSC_SC_SC_EEENS5_IJNSA_ILi0EEESZ_SZ_EEEEENS5_IJNS4_10UnderscoreES12_S12_EEEEENS4_28SM100_TMA_2SM_LOAD_MULTICASTENS4_14ComposedLayoutINS4_7SwizzleILi1ELi4ELi3EEENS4_18smem_ptr_flag_bitsILi8EEENSX_INS5_IJNSA_ILi8EEESH_EEENS5_IJSH_SC_EEEEEEEvNS4_8identityENS4_18SM100_TMA_2SM_LOADES1F_vS1G_EENS_8epilogue10collective18CollectiveEpilogueINS1J_23Sm100TmaWarpSpecializedILi2ELi2ELi64ELb0ELb0EEEJNS5_IJSG_SG_SH_EEENS5_IJNSX_ISG_SC_EENSX_INSA_ILi64EEESC_EEEEESJ_SK_SJ_SK_NS1J_6fusion15FusionCallbacksIS1N_NS1T_17LinearCombinationISJ_fSJ_fLNS_15FloatRoundStyleE2EEES1O_S1S_JEEENS4_5SM1004TMEM4LOAD26SM100_TMEM_LOAD_32dp32b64xENS4_13SM90_TMA_LOADENS16_INS17_ILi2ELi4ELi3EEES1A_NSX_INS5_IJS1B_S1Q_EEENS5_IJS1Q_SC_EEEEEEENS4_39AutoVectorizingCopyWithAssumedAlignmentILi128EEENS4_14SM90_TMA_STOREES28_S2A_S2A_EEEvvEEEEvNT_6ParamsE) ;  /* 0xffffff4802647950 */ /* 0x000fea0003c3ffff */
.L_x_248:
[----:B------:R-:W-:-:S00]  /*b670*/  BRA `(.L_x_248) ;  /* 0xfffffffc00fc7947 */ /* 0x000fc0000383ffff */
[----:B------:R-:W-:-:S00]  /*b680*/  NOP ;  /* 0x0000000000007918 */ /* 0x000fc00000000000 */
[----:B------:R-:W-:-:S00]  /*b690*/  NOP ;  /* 0x0000000000007918 */ /* 0x000fc00000000000 */
[----:B------:R-:W-:-:S00]  /*b6a0*/  NOP ;  /* 0x0000000000007918 */ /* 0x000fc00000000000 */
[----:B------:R-:W-:-:S00]  /*b6b0*/  NOP ;  /* 0x0000000000007918 */ /* 0x000fc00000000000 */
[----:B------:R-:W-:-:S00]  /*b6c0*/  NOP ;  /* 0x0000000000007918 */ /* 0x000fc00000000000 */
[----:B------:R-:W-:-:S00]  /*b6d0*/  NOP ;  /* 0x0000000000007918 */ /* 0x000fc00000000000 */
[----:B------:R-:W-:-:S00]  /*b6e0*/  NOP ;  /* 0x0000000000007918 */ /* 0x000fc00000000000 */
[----:B------:R-:W-:-:S00]  /*b6f0*/  NOP ;  /* 0x0000000000007918 */ /* 0x000fc00000000000 */
.L_x_249:


//--------------------- .nv.global.init           --------------------------
	.section	.nv.global.init,"aw",@progbits
.nv.global.init:
	.type		$str$27,@object
	.size		$str$27,($str$28 - $str$27)
$str$27:
        /*0000*/ 	.byte	0x28, 0x61, 0x64, 0x64, 0x72, 0x65, 0x73, 0x73, 0x20, 0x26, 0x20, 0x6d, 0x61, 0x73, 0x6b, 0x29
        /*0010*/ 	.byte	0x20, 0x3d, 0x3d, 0x20, 0x30, 0x00
	.type		$str$28,@object
	.size		$str$28,($str$26 - $str$28)
$str$28:
        /*0016*/ 	.byte	0x2f, 0x74, 0x6d, 0x70, 0x2f, 0x63, 0x75, 0x74, 0x6c, 0x61, 0x73, 0x73, 0x5f, 0x73, 0x77, 0x65
        /*0026*/ 	.byte	0x65, 0x70, 0x5f, 0x73, 0x72, 0x63, 0x2f, 0x69, 0x6e, 0x63, 0x6c, 0x75, 0x64, 0x65, 0x2f, 0x63
        /*0036*/ 	.byte	0x75, 0x74, 0x65, 0x2f, 0x70, 0x6f, 0x69, 0x6e, 0x74, 0x65, 0x72, 0x5f, 0x66, 0x6c, 0x61, 0x67
        /*0046*/ 	.byte	0x67, 0x65, 0x64, 0x2e, 0x68, 0x70, 0x70, 0x00
	.type		$str$26,@object
	.size		$str$26,($str$25 - $str$26)
$str$26:
        /*004e*/ 	.byte	0x2f, 0x74, 0x6d, 0x70, 0x2f, 0x63, 0x75, 0x74, 0x6c, 0x61, 0x73, 0x73, 0x5f, 0x73, 0x77, 0x65
        /*005e*/ 	.byte	0x65, 0x70, 0x5f, 0x73, 0x72, 0x63, 0x2f, 0x69, 0x6e, 0x63, 0x6c, 0x75, 0x64, 0x65, 0x2f, 0x63
        /*006e*/ 	.byte	0x75, 0x74, 0x65, 0x2f, 0x61, 0x74, 0x6f, 0x6d, 0x2f, 0x63, 0x6f, 0x70, 0x79, 0x5f, 0x74, 0x72
        /*007e*/ 	.byte	0x61, 0x69, 0x74, 0x73, 0x5f, 0x73, 0x6d, 0x31, 0x30, 0x30, 0x2e, 0x68, 0x70, 0x70, 0x00
	.type		$str$25,@object
	.size		$str$25,(__unnamed_1 - $str$25)
$str$25:
        /*008d*/ 	.byte	0x28, 0x28, 0x75, 0x69, 0x6e, 0x74, 0x33, 0x32, 0x5f, 0x74, 0x28, 0x74, 0x68, 0x72, 0x65, 0x61
        /*009d*/ 	.byte	0x64, 0x49, 0x64, 0x78, 0x2e, 0x78, 0x29, 0x20, 0x2f, 0x20, 0x33, 0x32, 0x29, 0x20, 0x25, 0x20
        /*00ad*/ 	.byte	0x34, 0x29, 0x20, 0x3d, 0x3d, 0x20, 0x28, 0x28, 0x28, 0x74, 0x6d, 0x65, 0x6d, 0x5f, 0x61, 0x64
        /*00bd*/ 	.byte	0x64, 0x72, 0x20, 0x3e, 0x3e, 0x20, 0x31, 0x36, 0x29, 0x20, 0x2f, 0x20, 0x33, 0x32, 0x29, 0x20
        /*00cd*/ 	.byte	0x25, 0x20, 0x34, 0x29, 0x00
	.type		__unnamed_1,@object
	.size		__unnamed_1,(__unnamed_2 - __unnamed_1)
__unnamed_1:
        /*00d2*/ 	.byte	0x61, 0x75, 0x74, 0x6f, 0x20, 0x63, 0x75, 0x74, 0x65, 0x3a, 0x3a, 0x61, 0x73, 0x5f, 0x70, 0x6f
        /* <DEDUP_REMOVED lines=24> */
        /*0262*/ 	.byte	0x43, 0x3c, 0x38, 0x31, 0x39, 0x32, 0x3e, 0x3e, 0x3e, 0x3e, 0x5d, 0x00
	.type		__unnamed_2,@object
	.size		__unnamed_2,(.L_2 - __unnamed_2)
__unnamed_2:
        /* <DEDUP_REMOVED lines=42> */
        /*050e*/ 	.byte	0x3e, 0x3e, 0x3e, 0x3e, 0x5d, 0x00
.L_2:


//--------------------- .nv.shared._ZN7cutlass13device_kernelINS_4gemm6kernel13GemmUniversalIN4cute5tupleIJiiiiEEENS1_10collective13CollectiveMmaINS1_35MainloopSm100TmaUmmaWarpSpecializedILi32ELi2ELi4ENS5_IJNS4_1CILi2EEESB_NSA_ILi1EEEEEEEENS5_IJNSA_ILi256EEENSA_ILi128EEENSA_ILi32EEEEEENS_12float_e5m2_tENS5_IJlSC_lEEESJ_SK_NS4_8TiledMMAINS4_8MMA_AtomIJNS4_10MMA_TraitsINS4_25SM100_MMA_F8F6F4_2x1SM_SSEJSJ_SJ_fSF_SG_NS4_17integral_constantINS4_4UMMA5MajorELSR_0EEESS_NSP_INSQ_7ScaleInELST_0EEESU_EEEEEENS4_6LayoutINS5_IJSC_SC_SC_EEENS5_IJNSA_ILi0EEESZ_SZ_EEEEENS5_IJNS4_10UnderscoreES12_S12_EEEEENS4_28SM100_TMA_2SM_LOAD_MULTICASTENS4_14ComposedLayoutINS4_7SwizzleILi1ELi4ELi3EEENS4_18smem_ptr_flag_bitsILi8EEENSX_INS5_IJNSA_ILi8EEESH_EEENS5_IJSH_SC_EEEEEEEvNS4_8identityENS4_18SM100_TMA_2SM_LOADES1F_vS1G_EENS_8epilogue10collective18CollectiveEpilogueINS1J_23Sm100TmaWarpSpecializedILi2ELi2ELi64ELb0ELb0EEEJNS5_IJSG_SG_SH_EEENS5_IJNSX_ISG_SC_EENSX_INSA_ILi64EEESC_EEEEESJ_SK_SJ_SK_NS1J_6fusion15FusionCallbacksIS1N_NS1T_17LinearCombinationISJ_fSJ_fLNS_15FloatRoundStyleE2EEES1O_S1S_JEEENS4_5SM1004TMEM4LOAD26SM100_TMEM_LOAD_32dp32b64xENS4_13SM90_TMA_LOADENS16_INS17_ILi2ELi4ELi3EEES1A_NSX_INS5_IJS1B_S1Q_EEENS5_IJS1Q_SC_EEEEEEENS4_39AutoVectorizingCopyWithAssumedAlignmentILi128EEENS4_14SM90_TMA_STOREES28_S2A_S2A_EEEvvEEEEvNT_6ParamsE --------------------------
	.section	.nv.shared._ZN7cutlass13device_kernelINS_4gemm6kernel13GemmUniversalIN4cute5tupleIJiiiiEEENS1_10collective13CollectiveMmaINS1_35MainloopSm100TmaUmmaWarpSpecializedILi32ELi2ELi4ENS5_IJNS4_1CILi2EEESB_NSA_ILi1EEEEEEEENS5_IJNSA_ILi256EEENSA_ILi128EEENSA_ILi32EEEEEENS_12float_e5m2_tENS5_IJlSC_lEEESJ_SK_NS4_8TiledMMAINS4_8MMA_AtomIJNS4_10MMA_TraitsINS4_25SM100_MMA_F8F6F4_2x1SM_SSEJSJ_SJ_fSF_SG_NS4_17integral_constantINS4_4UMMA5MajorELSR_0EEESS_NSP_INSQ_7ScaleInELST_0EEESU_EEEEEENS4_6LayoutINS5_IJSC_SC_SC_EEENS5_IJNSA_ILi0EEESZ_SZ_EEEEENS5_IJNS4_10UnderscoreES12_S12_EEEEENS4_28SM100_TMA_2SM_LOAD_MULTICASTENS4_14ComposedLayoutINS4_7SwizzleILi1ELi4ELi3EEENS4_18smem_ptr_flag_bitsILi8EEENSX_INS5_IJNSA_ILi8EEESH_EEENS5_IJSH_SC_EEEEEEEvNS4_8identityENS4_18SM100_TMA_2SM_LOADES1F_vS1G_EENS_8epilogue10collective18CollectiveEpilogueINS1J_23Sm100TmaWarpSpecializedILi2ELi2ELi64ELb0ELb0EEEJNS5_IJSG_SG_SH_EEENS5_IJNSX_ISG_SC_EENSX_INSA_ILi64EEESC_EEEEESJ_SK_SJ_SK_NS1J_6fusion15FusionCallbacksIS1N_NS1T_17LinearCombinationISJ_fSJ_fLNS_15FloatRoundStyleE2EEES1O_S1S_JEEENS4_5SM1004TMEM4LOAD26SM100_TMEM_LOAD_32dp32b64xENS4_13SM90_TMA_LOADENS16_INS17_ILi2ELi4ELi3EEES1A_NSX_INS5_IJS1B_S1Q_EEENS5_IJS1Q_SC_EEEEEEENS4_39AutoVectorizingCopyWithAssumedAlignmentILi128EEENS4_14SM90_TMA_STOREES28_S2A_S2A_EEEvvEEEEvNT_6ParamsE,"aw",@nobits
	.sectionflags	@""
	.align	16
	.zero		1024


//--------------------- .nv.shared.reserved.0     --------------------------
	.section	.nv.shared.reserved.0,"aw",@nobits
	.weak		__nv_reservedSMEM_offset_0_alias
	.size		__nv_reservedSMEM_offset_0_alias, 0, 64
	.other		__nv_reservedSMEM_offset_0_alias,@"STO_CUDA_RESERVED_SHARED STV_DEFAULT"
__nv_reservedSMEM_offset_0_alias:
	.zero		0
.nv.shared.reserved.0:
	.zero		64
	.weak		__nv_reservedSMEM_tcgen05_partition
	.type		__nv_reservedSMEM_tcgen05_partition,@object
	.size		__nv_reservedSMEM_tcgen05_partition,(.L_0 - __nv_reservedSMEM_tcgen05_partition)
__nv_reservedSMEM_tcgen05_partition:
	.zero		32
.L_0:


//--------------------- .nv.global                --------------------------
	.section	.nv.global,"aw",@nobits
.nv.global:
	.type		_ZN40_INTERNAL_76473b88_4_k_cu_4c55dd4c_306724cute1_E,@object
	.size		_ZN40_INTERNAL_76473b88_4_k_cu_4c55dd4c_306724cute1_E,(_ZN40_INTERNAL_76473b88_4_k_cu_4c55dd4c_306724cuda3std3__45__cpo6cbeginE - _ZN40_INTERNAL_76473b88_4_k_cu_4c55dd4c_306724cute1_E)
_ZN40_INTERNAL_76473b88_4_k_cu_4c55dd4c_306724cute1_E:
	.zero		1
	.type		_ZN40_INTERNAL_76473b88_4_k_cu_4c55dd4c_306724cuda3std3__45__cpo6cbeginE,@object
	.size		_ZN40_INTERNAL_76473b88_4_k_cu_4c55dd4c_306724cuda3std3__45__cpo6cbeginE,(_ZN40_INTERNAL_76473b88_4_k_cu_4c55dd4c_306724cuda3std3__48in_placeE - _ZN40_INTERNAL_76473b88_4_k_cu_4c55dd4c_306724cuda3std3__45__cpo6cbeginE)
_ZN40_INTERNAL_76473b88_4_k_cu_4c55dd4c_306724cuda3std3__45__cpo6cbeginE:
	.zero		1
	.type		_ZN40_INTERNAL_76473b88_4_k_cu_4c55dd4c_306724cuda3std3__48in_placeE,@object
	.size		_ZN40_INTERNAL_76473b88_4_k_cu_4c55dd4c_306724cuda3std3__48in_placeE,(_ZN40_INTERNAL_76473b88_4_k_cu_4c55dd4c_306724cuda3std6ranges3__45__cpo9iter_moveE - _ZN40_INTERNAL_76473b88_4_k_cu_4c55dd4c_306724cuda3std3__48in_placeE)
_ZN40_INTERNAL_76473b88_4_k_cu_4c55dd4c_306724cuda3std3__48in_placeE:
	.zero		1
	.type		_ZN40_INTERNAL_76473b88_4_k_cu_4c55dd4c_306724cuda3std6ranges3__45__cpo9iter_moveE,@object
	.size		_ZN40_INTERNAL_76473b88_4_k_cu_4c55dd4c_306724cuda3std6ranges3__45__cpo9iter_moveE,(_ZN40_INTERNAL_76473b88_4_k_cu_4c55dd4c_306724cuda3std3__45__cpo5beginE - _ZN40_INTERNAL_76473b88_4_k_cu_4c55dd4c_306724cuda3std6ranges3__45__cpo9iter_moveE)
_ZN40_INTERNAL_76473b88_4_k_cu_4c55dd4c_306724cuda3std6ranges3__45__cpo9iter_moveE:
	.zero		1
	.type		_ZN40_INTERNAL_76473b88_4_k_cu_4c55dd4c_306724cuda3std3__45__cpo5beginE,@object
	.size		_ZN40_INTERNAL_76473b88_4_k_cu_4c55dd4c_306724cuda3std3__45__cpo5beginE,(_ZN40_INTERNAL_76473b88_4_k_cu_4c55dd4c_306724cuda3std3__442_GLOBAL__N__76473b88_4_k_cu_4c55dd4c_306726ignoreE - _ZN40_INTERNAL_76473b88_4_k_cu_4c55dd4c_306724cuda3std3__45__cpo5beginE)
_ZN40_INTERNAL_76473b88_4_k_cu_4c55dd4c_306724cuda3std3__45__cpo5beginE:
	.zero		1
	.type		_ZN40_INTERNAL_76473b88_4_k_cu_4c55dd4c_306724cuda3std3__442_GLOBAL__N__76473b88_4_k_cu_4c55dd4c_306726ignoreE,@object
	.size		_ZN40_INTERNAL_76473b88_4_k_cu_4c55dd4c_306724cuda3std3__442_GLOBAL__N__76473b88_4_k_cu_4c55dd4c_306726ignoreE,(_ZN40_INTERNAL_76473b88_4_k_cu_4c55dd4c_306724cute7productE - _ZN40_INTERNAL_76473b88_4_k_cu_4c55dd4c_306724cuda3std3__442_GLOBAL__N__76473b88_4_k_cu_4c55dd4c_306726ignoreE)
_ZN40_INTERNAL_76473b88_4_k_cu_4c55dd4c_306724cuda3std3__442_GLOBAL__N__76473b88_4_k_cu_4c55dd4c_306726ignoreE:
	.zero		1
	.type		_ZN40_INTERNAL_76473b88_4_k_cu_4c55dd4c_306724cute7productE,@object
	.size		_ZN40_INTERNAL_76473b88_4_k_cu_4c55dd4c_306724cute7productE,(_ZN40_INTERNAL_76473b88_4_k_cu_4c55dd4c_306724cuda3std3__45__cpo3endE - _ZN40_INTERNAL_76473b88_4_k_cu_4c55dd4c_306724cute7productE)
_ZN40_INTERNAL_76473b88_4_k_cu_4c55dd4c_306724cute7productE:
	.zero		1
	.type		_ZN40_INTERNAL_76473b88_4_k_cu_4c55dd4c_306724cuda3std3__45__cpo3endE,@object
	.size		_ZN40_INTERNAL_76473b88_4_k_cu_4c55dd4c_306724cuda3std3__45__cpo3endE,(_ZN40_INTERNAL_76473b88_4_k_cu_4c55dd4c_306724cuda3std3__419piecewise_constructE - _ZN40_INTERNAL_76473b88_4_k_cu_4c55dd4c_306724cuda3std3__45__cpo3endE)
_ZN40_INTERNAL_76473b88_4_k_cu_4c55dd4c_306724cuda3std3__45__cpo3endE:
	.zero		1
	.type		_ZN40_INTERNAL_76473b88_4_k_cu_4c55dd4c_306724cuda3std3__419piecewise_constructE,@object
	.size		_ZN40_INTERNAL_76473b88_4_k_cu_4c55dd4c_306724cuda3std3__419piecewise_constructE,(_ZN40_INTERNAL_76473b88_4_k_cu_4c55dd4c_306724cuda3std3__45__cpo4cendE - _ZN40_INTERNAL_76473b88_4_k_cu_4c55dd4c_306724cuda3std3__419piecewise_constructE)
_ZN40_INTERNAL_76473b88_4_k_cu_4c55dd4c_306724cuda3std3__419piecewise_constructE:
	.zero		1
	.type		_ZN40_INTERNAL_76473b88_4_k_cu_4c55dd4c_306724cuda3std3__45__cpo4cendE,@object
	.size		_ZN40_INTERNAL_76473b88_4_k_cu_4c55dd4c_306724cuda3std3__45__cpo4cendE,(_ZN40_INTERNAL_76473b88_4_k_cu_4c55dd4c_306724cuda3std6ranges3__45__cpo4swapE - _ZN40_INTERNAL_76473b88_4_k_cu_4c55dd4c_306724cuda3std3__45__cpo4cendE)
_ZN40_INTERNAL_76473b88_4_k_cu_4c55dd4c_306724cuda3std3__45__cpo4cendE:
	.zero		1
	.type		_ZN40_INTERNAL_76473b88_4_k_cu_4c55dd4c_306724cuda3std6ranges3__45__cpo4swapE,@object
	.size		_ZN40_INTERNAL_76473b88_4_k_cu_4c55dd4c_306724cuda3std6ranges3__45__cpo4swapE,(.L_10 - _ZN40_INTERNAL_76473b88_4_k_cu_4c55dd4c_306724cuda3std6ranges3__45__cpo4swapE)
_ZN40_INTERNAL_76473b88_4_k_cu_4c55dd4c_306724cuda3std6ranges3__45__cpo4swapE:
	.zero		1
.L_10:


//--------------------- .nv.constant0._ZN7cutlass13device_kernelINS_4gemm6kernel13GemmUniversalIN4cute5tupleIJiiiiEEENS1_10collective13CollectiveMmaINS1_35MainloopSm100TmaUmmaWarpSpecializedILi32ELi2ELi4ENS5_IJNS4_1CILi2EEESB_NSA_ILi1EEEEEEEENS5_IJNSA_ILi256EEENSA_ILi128EEENSA_ILi32EEEEEENS_12float_e5m2_tENS5_IJlSC_lEEESJ_SK_NS4_8TiledMMAINS4_8MMA_AtomIJNS4_10MMA_TraitsINS4_25SM100_MMA_F8F6F4_2x1SM_SSEJSJ_SJ_fSF_SG_NS4_17integral_constantINS4_4UMMA5MajorELSR_0EEESS_NSP_INSQ_7ScaleInELST_0EEESU_EEEEEENS4_6LayoutINS5_IJSC_SC_SC_EEENS5_IJNSA_ILi0EEESZ_SZ_EEEEENS5_IJNS4_10UnderscoreES12_S12_EEEEENS4_28SM100_TMA_2SM_LOAD_MULTICASTENS4_14ComposedLayoutINS4_7SwizzleILi1ELi4ELi3EEENS4_18smem_ptr_flag_bitsILi8EEENSX_INS5_IJNSA_ILi8EEESH_EEENS5_IJSH_SC_EEEEEEEvNS4_8identityENS4_18SM100_TMA_2SM_LOADES1F_vS1G_EENS_8epilogue10collective18CollectiveEpilogueINS1J_23Sm100TmaWarpSpecializedILi2ELi2ELi64ELb0ELb0EEEJNS5_IJSG_SG_SH_EEENS5_IJNSX_ISG_SC_EENSX_INSA_ILi64EEESC_EEEEESJ_SK_SJ_SK_NS1J_6fusion15FusionCallbacksIS1N_NS1T_17LinearCombinationISJ_fSJ_fLNS_15FloatRoundStyleE2EEES1O_S1S_JEEENS4_5SM1004TMEM4LOAD26SM100_TMEM_LOAD_32dp32b64xENS4_13SM90_TMA_LOADENS16_INS17_ILi2ELi4ELi3EEES1A_NSX_INS5_IJS1B_S1Q_EEENS5_IJS1Q_SC_EEEEEEENS4_39AutoVectorizingCopyWithAssumedAlignmentILi128EEENS4_14SM90_TMA_STOREES28_S2A_S2A_EEEvvEEEEvNT_6ParamsE --------------------------
	.section	.nv.constant0._ZN7cutlass13device_kernelINS_4gemm6kernel13GemmUniversalIN4cute5tupleIJiiiiEEENS1_10collective13CollectiveMmaINS1_35MainloopSm100TmaUmmaWarpSpecializedILi32ELi2ELi4ENS5_IJNS4_1CILi2EEESB_NSA_ILi1EEEEEEEENS5_IJNSA_ILi256EEENSA_ILi128EEENSA_ILi32EEEEEENS_12float_e5m2_tENS5_IJlSC_lEEESJ_SK_NS4_8TiledMMAINS4_8MMA_AtomIJNS4_10MMA_TraitsINS4_25SM100_MMA_F8F6F4_2x1SM_SSEJSJ_SJ_fSF_SG_NS4_17integral_constantINS4_4UMMA5MajorELSR_0EEESS_NSP_INSQ_7ScaleInELST_0EEESU_EEEEEENS4_6LayoutINS5_IJSC_SC_SC_EEENS5_IJNSA_ILi0EEESZ_SZ_EEEEENS5_IJNS4_10UnderscoreES12_S12_EEEEENS4_28SM100_TMA_2SM_LOAD_MULTICASTENS4_14ComposedLayoutINS4_7SwizzleILi1ELi4ELi3EEENS4_18smem_ptr_flag_bitsILi8EEENSX_INS5_IJNSA_ILi8EEESH_EEENS5_IJSH_SC_EEEEEEEvNS4_8identityENS4_18SM100_TMA_2SM_LOADES1F_vS1G_EENS_8epilogue10collective18CollectiveEpilogueINS1J_23Sm100TmaWarpSpecializedILi2ELi2ELi64ELb0ELb0EEEJNS5_IJSG_SG_SH_EEENS5_IJNSX_ISG_SC_EENSX_INSA_ILi64EEESC_EEEEESJ_SK_SJ_SK_NS1J_6fusion15FusionCallbacksIS1N_NS1T_17LinearCombinationISJ_fSJ_fLNS_15FloatRoundStyleE2EEES1O_S1S_JEEENS4_5SM1004TMEM4LOAD26SM100_TMEM_LOAD_32dp32b64xENS4_13SM90_TMA_LOADENS16_INS17_ILi2ELi4ELi3EEES1A_NSX_INS5_IJS1B_S1Q_EEENS5_IJS1Q_SC_EEEEEEENS4_39AutoVectorizingCopyWithAssumedAlignmentILi128EEENS4_14SM90_TMA_STOREES28_S2A_S2A_EEEvvEEEEvNT_6ParamsE,"a",@progbits
	.sectionflags	@""
	.align	4
.nv.constant0._ZN7cutlass13device_kernelINS_4gemm6kernel13GemmUniversalIN4cute5tupleIJiiiiEEENS1_10collective13CollectiveMmaINS1_35MainloopSm100TmaUmmaWarpSpecializedILi32ELi2ELi4ENS5_IJNS4_1CILi2EEESB_NSA_ILi1EEEEEEEENS5_IJNSA_ILi256EEENSA_ILi128EEENSA_ILi32EEEEEENS_12float_e5m2_tENS5_IJlSC_lEEESJ_SK_NS4_8TiledMMAINS4_8MMA_AtomIJNS4_10MMA_TraitsINS4_25SM100_MMA_F8F6F4_2x1SM_SSEJSJ_SJ_fSF_SG_NS4_17integral_constantINS4_4UMMA5MajorELSR_0EEESS_NSP_INSQ_7ScaleInELST_0EEESU_EEEEEENS4_6LayoutINS5_IJSC_SC_SC_EEENS5_IJNSA_ILi0EEESZ_SZ_EEEEENS5_IJNS4_10UnderscoreES12_S12_EEEEENS4_28SM100_TMA_2SM_LOAD_MULTICASTENS4_14ComposedLayoutINS4_7SwizzleILi1ELi4ELi3EEENS4_18smem_ptr_flag_bitsILi8EEENSX_INS5_IJNSA_ILi8EEESH_EEENS5_IJSH_SC_EEEEEEEvNS4_8identityENS4_18SM100_TMA_2SM_LOADES1F_vS1G_EENS_8epilogue10collective18CollectiveEpilogueINS1J_23Sm100TmaWarpSpecializedILi2ELi2ELi64ELb0ELb0EEEJNS5_IJSG_SG_SH_EEENS5_IJNSX_ISG_SC_EENSX_INSA_ILi64EEESC_EEEEESJ_SK_SJ_SK_NS1J_6fusion15FusionCallbacksIS1N_NS1T_17LinearCombinationISJ_fSJ_fLNS_15FloatRoundStyleE2EEES1O_S1S_JEEENS4_5SM1004TMEM4LOAD26SM100_TMEM_LOAD_32dp32b64xENS4_13SM90_TMA_LOADENS16_INS17_ILi2ELi4ELi3EEES1A_NSX_INS5_IJS1B_S1Q_EEENS5_IJS1Q_SC_EEEEEEENS4_39AutoVectorizingCopyWithAssumedAlignmentILi128EEENS4_14SM90_TMA_STOREES28_S2A_S2A_EEEvvEEEEvNT_6ParamsE:
	.zero		2944


//--------------------- SYMBOLS --------------------------

	.type		.nv.reservedSmem.offset0,@object
	.size		.nv.reservedSmem.offset0,0x4
	.type		.nv.reservedSmem.cap,@object
	.size		.nv.reservedSmem.cap,0x4
	.type		__assertfail,@function
